//
// Generated by NVIDIA NVVM Compiler
//
// Compiler Build ID: CL-36424714
// Cuda compilation tools, release 13.0, V13.0.88
// Based on NVVM 20.0.0
//

.version 9.0
.target sm_100
.address_size 64

	// .globl	_Z28gpu_matrix_matrix_multiplierIfLi128ELi128ELi8ELi8ELi8EEviiiPT_S1_S1_i
// _ZZ28gpu_matrix_matrix_multiplierIfLi128ELi128ELi8ELi8ELi8EEviiiPT_S1_S1_iE2As has been demoted
// _ZZ28gpu_matrix_matrix_multiplierIfLi128ELi128ELi8ELi8ELi8EEviiiPT_S1_S1_iE2Bs has been demoted
// _ZZ28gpu_matrix_matrix_multiplierIfLi64ELi64ELi8ELi8ELi8EEviiiPT_S1_S1_iE2As has been demoted
// _ZZ28gpu_matrix_matrix_multiplierIfLi64ELi64ELi8ELi8ELi8EEviiiPT_S1_S1_iE2Bs has been demoted

.visible .entry _Z28gpu_matrix_matrix_multiplierIfLi128ELi128ELi8ELi8ELi8EEviiiPT_S1_S1_i(
	.param .u32 _Z28gpu_matrix_matrix_multiplierIfLi128ELi128ELi8ELi8ELi8EEviiiPT_S1_S1_i_param_0,
	.param .u32 _Z28gpu_matrix_matrix_multiplierIfLi128ELi128ELi8ELi8ELi8EEviiiPT_S1_S1_i_param_1,
	.param .u32 _Z28gpu_matrix_matrix_multiplierIfLi128ELi128ELi8ELi8ELi8EEviiiPT_S1_S1_i_param_2,
	.param .u64 .ptr .align 1 _Z28gpu_matrix_matrix_multiplierIfLi128ELi128ELi8ELi8ELi8EEviiiPT_S1_S1_i_param_3,
	.param .u64 .ptr .align 1 _Z28gpu_matrix_matrix_multiplierIfLi128ELi128ELi8ELi8ELi8EEviiiPT_S1_S1_i_param_4,
	.param .u64 .ptr .align 1 _Z28gpu_matrix_matrix_multiplierIfLi128ELi128ELi8ELi8ELi8EEviiiPT_S1_S1_i_param_5,
	.param .u32 _Z28gpu_matrix_matrix_multiplierIfLi128ELi128ELi8ELi8ELi8EEviiiPT_S1_S1_i_param_6
)
{
	.local .align 16 .b8 	__local_depot0[512];
	.reg .b64 	%SP;
	.reg .b64 	%SPL;
	.reg .pred 	%p<107>;
	.reg .b32 	%r<424>;
	.reg .b32 	%f<113>;
	.reg .b64 	%rd<367>;
	.reg .b64 	%fd<367>;
	// demoted variable
	.shared .align 4 .b8 _ZZ28gpu_matrix_matrix_multiplierIfLi128ELi128ELi8ELi8ELi8EEviiiPT_S1_S1_iE2As[4096];
	// demoted variable
	.shared .align 4 .b8 _ZZ28gpu_matrix_matrix_multiplierIfLi128ELi128ELi8ELi8ELi8EEviiiPT_S1_S1_iE2Bs[4256];
	mov.u64 	%SPL, __local_depot0;
	ld.param.u32 	%r44, [_Z28gpu_matrix_matrix_multiplierIfLi128ELi128ELi8ELi8ELi8EEviiiPT_S1_S1_i_param_2];
	ld.param.u64 	%rd144, [_Z28gpu_matrix_matrix_multiplierIfLi128ELi128ELi8ELi8ELi8EEviiiPT_S1_S1_i_param_3];
	ld.param.u64 	%rd145, [_Z28gpu_matrix_matrix_multiplierIfLi128ELi128ELi8ELi8ELi8EEviiiPT_S1_S1_i_param_4];
	cvta.to.global.u64 	%rd1, %rd145;
	cvta.to.global.u64 	%rd2, %rd144;
	add.u64 	%rd3, %SPL, 0;
	mov.u32 	%r46, %ctaid.y;
	mov.u32 	%r47, %ctaid.x;
	mov.f64 	%fd197, 0d0000000000000000;
	st.local.v2.f64 	[%rd3], {%fd197, %fd197};
	st.local.v2.f64 	[%rd3+16], {%fd197, %fd197};
	add.s64 	%rd335, %rd3, 32;
	st.local.v2.f64 	[%rd3+32], {%fd197, %fd197};
	st.local.v2.f64 	[%rd3+48], {%fd197, %fd197};
	st.local.v2.f64 	[%rd3+64], {%fd197, %fd197};
	st.local.v2.f64 	[%rd3+80], {%fd197, %fd197};
	st.local.v2.f64 	[%rd3+96], {%fd197, %fd197};
	st.local.v2.f64 	[%rd3+112], {%fd197, %fd197};
	st.local.v2.f64 	[%rd3+128], {%fd197, %fd197};
	st.local.v2.f64 	[%rd3+144], {%fd197, %fd197};
	st.local.v2.f64 	[%rd3+160], {%fd197, %fd197};
	st.local.v2.f64 	[%rd3+176], {%fd197, %fd197};
	st.local.v2.f64 	[%rd3+192], {%fd197, %fd197};
	st.local.v2.f64 	[%rd3+208], {%fd197, %fd197};
	st.local.v2.f64 	[%rd3+224], {%fd197, %fd197};
	st.local.v2.f64 	[%rd3+240], {%fd197, %fd197};
	st.local.v2.f64 	[%rd3+256], {%fd197, %fd197};
	st.local.v2.f64 	[%rd3+272], {%fd197, %fd197};
	st.local.v2.f64 	[%rd3+288], {%fd197, %fd197};
	st.local.v2.f64 	[%rd3+304], {%fd197, %fd197};
	st.local.v2.f64 	[%rd3+320], {%fd197, %fd197};
	st.local.v2.f64 	[%rd3+336], {%fd197, %fd197};
	st.local.v2.f64 	[%rd3+352], {%fd197, %fd197};
	st.local.v2.f64 	[%rd3+368], {%fd197, %fd197};
	st.local.v2.f64 	[%rd3+384], {%fd197, %fd197};
	st.local.v2.f64 	[%rd3+400], {%fd197, %fd197};
	st.local.v2.f64 	[%rd3+416], {%fd197, %fd197};
	st.local.v2.f64 	[%rd3+432], {%fd197, %fd197};
	st.local.v2.f64 	[%rd3+448], {%fd197, %fd197};
	st.local.v2.f64 	[%rd3+464], {%fd197, %fd197};
	st.local.v2.f64 	[%rd3+480], {%fd197, %fd197};
	st.local.v2.f64 	[%rd3+496], {%fd197, %fd197};
	shl.b32 	%r1, %r46, 7;
	shl.b32 	%r2, %r47, 7;
	setp.eq.s32 	%p1, %r44, 0;
	@%p1 bra 	$L__BB0_5;
	ld.param.u32 	%r400, [_Z28gpu_matrix_matrix_multiplierIfLi128ELi128ELi8ELi8ELi8EEviiiPT_S1_S1_i_param_2];
	mul.wide.u32 	%rd147, %r2, 4;
	add.s64 	%rd337, %rd1, %rd147;
	mul.lo.s32 	%r49, %r400, %r1;
	mul.wide.u32 	%rd148, %r49, 4;
	add.s64 	%rd336, %rd2, %rd148;
	mov.b32 	%r418, 0;
	mov.f64 	%fd303, 0d0000000000000000;
	mov.u32 	%r52, %tid.x;
	shr.u32 	%r54, %r52, 1;
	add.s32 	%r55, %r1, %r54;
	shl.b32 	%r56, %r52, 2;
	and.b32  	%r57, %r56, 4;
	shl.b32 	%r123, %r54, 2;
	shl.b32 	%r124, %r52, 11;
	and.b32  	%r125, %r124, 2048;
	or.b32  	%r126, %r125, %r123;
	mov.u32 	%r127, _ZZ28gpu_matrix_matrix_multiplierIfLi128ELi128ELi8ELi8ELi8EEviiiPT_S1_S1_iE2As;
	add.s32 	%r128, %r127, %r126;
	and.b32  	%r131, %r56, 124;
	mov.f64 	%fd304, %fd303;
	mov.f64 	%fd305, %fd303;
	mov.f64 	%fd306, %fd303;
	mov.f64 	%fd307, %fd303;
	mov.f64 	%fd308, %fd303;
	mov.f64 	%fd309, %fd303;
	mov.f64 	%fd310, %fd303;
	mov.f64 	%fd311, %fd303;
	mov.f64 	%fd312, %fd303;
	mov.f64 	%fd313, %fd303;
	mov.f64 	%fd314, %fd303;
	mov.f64 	%fd315, %fd303;
	mov.f64 	%fd316, %fd303;
	mov.f64 	%fd317, %fd303;
	mov.f64 	%fd318, %fd303;
	mov.f64 	%fd319, %fd303;
	mov.f64 	%fd320, %fd303;
	mov.f64 	%fd321, %fd303;
	mov.f64 	%fd322, %fd303;
	mov.f64 	%fd323, %fd303;
	mov.f64 	%fd324, %fd303;
	mov.f64 	%fd325, %fd303;
	mov.f64 	%fd326, %fd303;
	mov.f64 	%fd327, %fd303;
	mov.f64 	%fd328, %fd303;
	mov.f64 	%fd329, %fd303;
	mov.f64 	%fd330, %fd303;
	mov.f64 	%fd331, %fd303;
	mov.f64 	%fd332, %fd303;
	mov.f64 	%fd333, %fd303;
	mov.f64 	%fd334, %fd303;
	mov.f64 	%fd335, %fd303;
	mov.f64 	%fd336, %fd303;
	mov.f64 	%fd337, %fd303;
	mov.f64 	%fd338, %fd303;
	mov.f64 	%fd339, %fd303;
	mov.f64 	%fd340, %fd303;
	mov.f64 	%fd341, %fd303;
	mov.f64 	%fd342, %fd303;
	mov.f64 	%fd343, %fd303;
	mov.f64 	%fd344, %fd303;
	mov.f64 	%fd345, %fd303;
	mov.f64 	%fd346, %fd303;
	mov.f64 	%fd347, %fd303;
	mov.f64 	%fd348, %fd303;
	mov.f64 	%fd349, %fd303;
	mov.f64 	%fd350, %fd303;
	mov.f64 	%fd351, %fd303;
	mov.f64 	%fd352, %fd303;
	mov.f64 	%fd353, %fd303;
	mov.f64 	%fd354, %fd303;
	mov.f64 	%fd355, %fd303;
	mov.f64 	%fd356, %fd303;
	mov.f64 	%fd357, %fd303;
	mov.f64 	%fd358, %fd303;
	mov.f64 	%fd359, %fd303;
	mov.f64 	%fd360, %fd303;
	mov.f64 	%fd361, %fd303;
	mov.f64 	%fd362, %fd303;
	mov.f64 	%fd363, %fd303;
	mov.f64 	%fd364, %fd303;
	mov.f64 	%fd365, %fd303;
	mov.f64 	%fd366, %fd303;
$L__BB0_2:
	ld.param.u32 	%r401, [_Z28gpu_matrix_matrix_multiplierIfLi128ELi128ELi8ELi8ELi8EEviiiPT_S1_S1_i_param_2];
	ld.param.u32 	%r351, [_Z28gpu_matrix_matrix_multiplierIfLi128ELi128ELi8ELi8ELi8EEviiiPT_S1_S1_i_param_0];
	setp.ge.u32 	%p2, %r55, %r351;
	add.s32 	%r58, %r418, %r57;
	add.s32 	%r59, %r58, 3;
	setp.ge.u32 	%p3, %r59, %r401;
	or.pred  	%p4, %p2, %p3;
	@%p4 bra 	$L__BB0_29;
	ld.param.u32 	%r408, [_Z28gpu_matrix_matrix_multiplierIfLi128ELi128ELi8ELi8ELi8EEviiiPT_S1_S1_i_param_2];
	mad.lo.s32 	%r122, %r408, %r54, %r57;
	mul.wide.u32 	%rd155, %r122, 4;
	add.s64 	%rd156, %rd336, %rd155;
	ld.global.v4.f32 	{%f23, %f24, %f107, %f108}, [%rd156];
	st.shared.f32 	[%r128], %f23;
	st.shared.f32 	[%r128+512], %f24;
	bra.uni 	$L__BB0_35;
$L__BB0_4:
	st.local.v2.f64 	[%rd3], {%fd366, %fd365};
	st.local.v2.f64 	[%rd3+16], {%fd364, %fd363};
	st.local.v2.f64 	[%rd3+32], {%fd362, %fd361};
	st.local.v2.f64 	[%rd3+48], {%fd360, %fd359};
	st.local.v2.f64 	[%rd3+64], {%fd358, %fd357};
	st.local.v2.f64 	[%rd3+80], {%fd356, %fd355};
	st.local.v2.f64 	[%rd3+96], {%fd354, %fd353};
	st.local.v2.f64 	[%rd3+112], {%fd352, %fd351};
	st.local.v2.f64 	[%rd3+128], {%fd350, %fd349};
	st.local.v2.f64 	[%rd3+144], {%fd348, %fd347};
	st.local.v2.f64 	[%rd3+160], {%fd346, %fd345};
	st.local.v2.f64 	[%rd3+176], {%fd344, %fd343};
	st.local.v2.f64 	[%rd3+192], {%fd342, %fd341};
	st.local.v2.f64 	[%rd3+208], {%fd340, %fd339};
	st.local.v2.f64 	[%rd3+224], {%fd338, %fd337};
	st.local.v2.f64 	[%rd3+240], {%fd336, %fd335};
	st.local.v2.f64 	[%rd3+256], {%fd334, %fd333};
	st.local.v2.f64 	[%rd3+272], {%fd332, %fd331};
	st.local.v2.f64 	[%rd3+288], {%fd330, %fd329};
	st.local.v2.f64 	[%rd3+304], {%fd328, %fd327};
	st.local.v2.f64 	[%rd3+320], {%fd326, %fd325};
	st.local.v2.f64 	[%rd3+336], {%fd324, %fd323};
	st.local.v2.f64 	[%rd3+352], {%fd322, %fd321};
	st.local.v2.f64 	[%rd3+368], {%fd320, %fd319};
	st.local.v2.f64 	[%rd3+384], {%fd318, %fd317};
	st.local.v2.f64 	[%rd3+400], {%fd316, %fd315};
	st.local.v2.f64 	[%rd3+416], {%fd314, %fd313};
	st.local.v2.f64 	[%rd3+432], {%fd312, %fd311};
	st.local.v2.f64 	[%rd3+448], {%fd310, %fd309};
	st.local.v2.f64 	[%rd3+464], {%fd308, %fd307};
	st.local.v2.f64 	[%rd3+480], {%fd306, %fd305};
	st.local.v2.f64 	[%rd3+496], {%fd304, %fd303};
$L__BB0_5:
	ld.param.u32 	%r414, [_Z28gpu_matrix_matrix_multiplierIfLi128ELi128ELi8ELi8ELi8EEviiiPT_S1_S1_i_param_6];
	ld.param.u64 	%rd334, [_Z28gpu_matrix_matrix_multiplierIfLi128ELi128ELi8ELi8ELi8EEviiiPT_S1_S1_i_param_5];
	cvta.to.global.u64 	%rd7, %rd334;
	mov.u32 	%r228, %tid.x;
	shr.u32 	%r229, %r228, 1;
	and.b32  	%r230, %r229, 504;
	mov.u32 	%r231, %ctaid.y;
	shl.b32 	%r232, %r231, 7;
	add.s32 	%r415, %r230, %r232;
	shl.b32 	%r233, %r228, 3;
	and.b32  	%r4, %r233, 120;
	mov.u32 	%r234, %ctaid.x;
	shl.b32 	%r5, %r234, 7;
	or.b32  	%r6, %r4, %r5;
	setp.eq.s32 	%p28, %r414, 0;
	cvt.s64.s32 	%rd8, %r414;
	@%p28 bra 	$L__BB0_11;
	ld.param.u32 	%r380, [_Z28gpu_matrix_matrix_multiplierIfLi128ELi128ELi8ELi8ELi8EEviiiPT_S1_S1_i_param_1];
	add.s32 	%r7, %r6, 3;
	add.s32 	%r8, %r6, 1;
	add.s32 	%r9, %r6, 2;
	add.s32 	%r10, %r6, 4;
	add.s32 	%r11, %r6, 7;
	add.s32 	%r12, %r6, 5;
	add.s32 	%r13, %r6, 6;
	mad.lo.s32 	%r236, %r380, %r415, %r5;
	add.s32 	%r237, %r236, %r4;
	add.s32 	%r422, %r237, 3;
	mov.b32 	%r423, 0;
$L__BB0_7:
	ld.param.u32 	%r381, [_Z28gpu_matrix_matrix_multiplierIfLi128ELi128ELi8ELi8ELi8EEviiiPT_S1_S1_i_param_1];
	ld.param.u32 	%r355, [_Z28gpu_matrix_matrix_multiplierIfLi128ELi128ELi8ELi8ELi8EEviiiPT_S1_S1_i_param_0];
	setp.lt.u32 	%p29, %r7, %r381;
	setp.lt.u32 	%p30, %r415, %r355;
	and.pred  	%p31, %p30, %p29;
	@%p31 bra 	$L__BB0_46;
	ld.param.u32 	%r382, [_Z28gpu_matrix_matrix_multiplierIfLi128ELi128ELi8ELi8ELi8EEviiiPT_S1_S1_i_param_1];
	ld.param.u32 	%r356, [_Z28gpu_matrix_matrix_multiplierIfLi128ELi128ELi8ELi8ELi8EEviiiPT_S1_S1_i_param_0];
	setp.lt.u32 	%p32, %r415, %r356;
	setp.lt.u32 	%p33, %r6, %r382;
	and.pred  	%p34, %p32, %p33;
	@%p34 bra 	$L__BB0_9;
	bra.uni 	$L__BB0_76;
$L__BB0_9:
	add.s32 	%r238, %r422, -3;
	mul.wide.u32 	%rd166, %r238, 4;
	add.s64 	%rd52, %rd7, %rd166;
	ld.global.f32 	%f47, [%rd52];
	cvt.rzi.s64.f32 	%rd167, %f47;
	ld.local.f64 	%fd215, [%rd335+-32];
	cvt.rzi.s64.f64 	%rd168, %fd215;
	add.s64 	%rd53, %rd168, %rd167;
	or.b64  	%rd169, %rd53, %rd8;
	and.b64  	%rd170, %rd169, -4294967296;
	setp.ne.s64 	%p35, %rd170, 0;
	@%p35 bra 	$L__BB0_71;
	cvt.u32.u64 	%r239, %rd8;
	cvt.u32.u64 	%r240, %rd53;
	rem.u32 	%r241, %r240, %r239;
	cvt.u64.u32 	%rd347, %r241;
	bra.uni 	$L__BB0_72;
$L__BB0_11:
	ld.param.u32 	%r390, [_Z28gpu_matrix_matrix_multiplierIfLi128ELi128ELi8ELi8ELi8EEviiiPT_S1_S1_i_param_1];
	add.s32 	%r15, %r6, 3;
	add.s32 	%r16, %r6, 1;
	add.s32 	%r17, %r6, 2;
	add.s32 	%r18, %r6, 4;
	add.s32 	%r19, %r6, 7;
	add.s32 	%r20, %r6, 5;
	add.s32 	%r21, %r6, 6;
	mad.lo.s32 	%r336, %r390, %r415, %r5;
	add.s32 	%r337, %r336, %r4;
	add.s32 	%r416, %r337, 3;
	mov.b32 	%r417, 0;
$L__BB0_12:
	ld.param.u32 	%r391, [_Z28gpu_matrix_matrix_multiplierIfLi128ELi128ELi8ELi8ELi8EEviiiPT_S1_S1_i_param_1];
	ld.param.u32 	%r363, [_Z28gpu_matrix_matrix_multiplierIfLi128ELi128ELi8ELi8ELi8EEviiiPT_S1_S1_i_param_0];
	setp.lt.u32 	%p82, %r15, %r391;
	setp.lt.u32 	%p83, %r415, %r363;
	and.pred  	%p84, %p83, %p82;
	@%p84 bra 	$L__BB0_13;
	bra.uni 	$L__BB0_23;
$L__BB0_13:
	add.s32 	%r341, %r416, -3;
	mul.wide.u32 	%rd279, %r341, 4;
	add.s64 	%rd280, %rd7, %rd279;
	ld.global.f32 	%f81, [%rd280];
	cvt.rzi.s64.f32 	%rd281, %f81;
	ld.local.v2.f64 	{%fd228, %fd229}, [%rd335+-32];
	cvt.rzi.s64.f64 	%rd282, %fd228;
	add.s64 	%rd283, %rd282, %rd281;
	cvt.rn.f32.s64 	%f82, %rd283;
	st.global.f32 	[%rd280], %f82;
	add.s32 	%r342, %r416, -2;
	mul.wide.u32 	%rd284, %r342, 4;
	add.s64 	%rd285, %rd7, %rd284;
	ld.global.f32 	%f83, [%rd285];
	cvt.rzi.s64.f32 	%rd286, %f83;
	cvt.rzi.s64.f64 	%rd287, %fd229;
	add.s64 	%rd288, %rd287, %rd286;
	cvt.rn.f32.s64 	%f84, %rd288;
	st.global.f32 	[%rd285], %f84;
	add.s32 	%r343, %r416, -1;
	mul.wide.u32 	%rd289, %r343, 4;
	add.s64 	%rd290, %rd7, %rd289;
	ld.global.f32 	%f85, [%rd290];
	cvt.rzi.s64.f32 	%rd291, %f85;
	ld.local.v2.f64 	{%fd230, %fd231}, [%rd335+-16];
	cvt.rzi.s64.f64 	%rd292, %fd230;
	add.s64 	%rd293, %rd292, %rd291;
	cvt.rn.f32.s64 	%f86, %rd293;
	st.global.f32 	[%rd290], %f86;
	mul.wide.u32 	%rd294, %r416, 4;
	add.s64 	%rd295, %rd7, %rd294;
	ld.global.f32 	%f87, [%rd295];
	cvt.rzi.s64.f32 	%rd296, %f87;
	cvt.rzi.s64.f64 	%rd297, %fd231;
	add.s64 	%rd298, %rd297, %rd296;
	cvt.rn.f32.s64 	%f88, %rd298;
	st.global.f32 	[%rd295], %f88;
$L__BB0_14:
	ld.param.u32 	%r395, [_Z28gpu_matrix_matrix_multiplierIfLi128ELi128ELi8ELi8ELi8EEviiiPT_S1_S1_i_param_1];
	ld.param.u32 	%r367, [_Z28gpu_matrix_matrix_multiplierIfLi128ELi128ELi8ELi8ELi8EEviiiPT_S1_S1_i_param_0];
	setp.lt.u32 	%p94, %r415, %r367;
	setp.lt.u32 	%p95, %r19, %r395;
	and.pred  	%p96, %p94, %p95;
	@%p96 bra 	$L__BB0_21;
	ld.param.u32 	%r396, [_Z28gpu_matrix_matrix_multiplierIfLi128ELi128ELi8ELi8ELi8EEviiiPT_S1_S1_i_param_1];
	ld.param.u32 	%r368, [_Z28gpu_matrix_matrix_multiplierIfLi128ELi128ELi8ELi8ELi8EEviiiPT_S1_S1_i_param_0];
	setp.ge.u32 	%p97, %r415, %r368;
	setp.ge.u32 	%p98, %r18, %r396;
	or.pred  	%p99, %p97, %p98;
	@%p99 bra 	$L__BB0_17;
	add.s32 	%r344, %r416, 1;
	mul.wide.u32 	%rd299, %r344, 4;
	add.s64 	%rd300, %rd7, %rd299;
	ld.global.f32 	%f89, [%rd300];
	cvt.rzi.s64.f32 	%rd301, %f89;
	ld.local.f64 	%fd232, [%rd335];
	cvt.rzi.s64.f64 	%rd302, %fd232;
	add.s64 	%rd303, %rd302, %rd301;
	cvt.rn.f32.s64 	%f90, %rd303;
	st.global.f32 	[%rd300], %f90;
$L__BB0_17:
	ld.param.u32 	%r397, [_Z28gpu_matrix_matrix_multiplierIfLi128ELi128ELi8ELi8ELi8EEviiiPT_S1_S1_i_param_1];
	ld.param.u32 	%r369, [_Z28gpu_matrix_matrix_multiplierIfLi128ELi128ELi8ELi8ELi8EEviiiPT_S1_S1_i_param_0];
	setp.ge.u32 	%p100, %r415, %r369;
	setp.ge.u32 	%p101, %r20, %r397;
	or.pred  	%p102, %p100, %p101;
	@%p102 bra 	$L__BB0_19;
	add.s32 	%r345, %r416, 2;
	mul.wide.u32 	%rd304, %r345, 4;
	add.s64 	%rd305, %rd7, %rd304;
	ld.global.f32 	%f91, [%rd305];
	cvt.rzi.s64.f32 	%rd306, %f91;
	ld.local.f64 	%fd233, [%rd335+8];
	cvt.rzi.s64.f64 	%rd307, %fd233;
	add.s64 	%rd308, %rd307, %rd306;
	cvt.rn.f32.s64 	%f92, %rd308;
	st.global.f32 	[%rd305], %f92;
$L__BB0_19:
	ld.param.u32 	%r398, [_Z28gpu_matrix_matrix_multiplierIfLi128ELi128ELi8ELi8ELi8EEviiiPT_S1_S1_i_param_1];
	ld.param.u32 	%r370, [_Z28gpu_matrix_matrix_multiplierIfLi128ELi128ELi8ELi8ELi8EEviiiPT_S1_S1_i_param_0];
	setp.ge.u32 	%p103, %r415, %r370;
	setp.ge.u32 	%p104, %r21, %r398;
	or.pred  	%p105, %p103, %p104;
	@%p105 bra 	$L__BB0_22;
	add.s32 	%r346, %r416, 3;
	mul.wide.u32 	%rd309, %r346, 4;
	add.s64 	%rd310, %rd7, %rd309;
	ld.global.f32 	%f93, [%rd310];
	cvt.rzi.s64.f32 	%rd311, %f93;
	ld.local.f64 	%fd234, [%rd335+16];
	cvt.rzi.s64.f64 	%rd312, %fd234;
	add.s64 	%rd313, %rd312, %rd311;
	cvt.rn.f32.s64 	%f94, %rd313;
	st.global.f32 	[%rd310], %f94;
	bra.uni 	$L__BB0_22;
$L__BB0_21:
	add.s32 	%r347, %r416, 1;
	mul.wide.u32 	%rd314, %r347, 4;
	add.s64 	%rd315, %rd7, %rd314;
	ld.global.f32 	%f95, [%rd315];
	cvt.rzi.s64.f32 	%rd316, %f95;
	ld.local.v2.f64 	{%fd235, %fd236}, [%rd335];
	cvt.rzi.s64.f64 	%rd317, %fd235;
	add.s64 	%rd318, %rd317, %rd316;
	cvt.rn.f32.s64 	%f96, %rd318;
	st.global.f32 	[%rd315], %f96;
	add.s32 	%r348, %r416, 2;
	mul.wide.u32 	%rd319, %r348, 4;
	add.s64 	%rd320, %rd7, %rd319;
	ld.global.f32 	%f97, [%rd320];
	cvt.rzi.s64.f32 	%rd321, %f97;
	cvt.rzi.s64.f64 	%rd322, %fd236;
	add.s64 	%rd323, %rd322, %rd321;
	cvt.rn.f32.s64 	%f98, %rd323;
	st.global.f32 	[%rd320], %f98;
	add.s32 	%r349, %r416, 3;
	mul.wide.u32 	%rd324, %r349, 4;
	add.s64 	%rd325, %rd7, %rd324;
	ld.global.f32 	%f99, [%rd325];
	cvt.rzi.s64.f32 	%rd326, %f99;
	ld.local.v2.f64 	{%fd237, %fd238}, [%rd335+16];
	cvt.rzi.s64.f64 	%rd327, %fd237;
	add.s64 	%rd328, %rd327, %rd326;
	cvt.rn.f32.s64 	%f100, %rd328;
	st.global.f32 	[%rd325], %f100;
	add.s32 	%r350, %r416, 4;
	mul.wide.u32 	%rd329, %r350, 4;
	add.s64 	%rd330, %rd7, %rd329;
	ld.global.f32 	%f101, [%rd330];
	cvt.rzi.s64.f32 	%rd331, %f101;
	cvt.rzi.s64.f64 	%rd332, %fd238;
	add.s64 	%rd333, %rd332, %rd331;
	cvt.rn.f32.s64 	%f102, %rd333;
	st.global.f32 	[%rd330], %f102;
$L__BB0_22:
	ld.param.u32 	%r399, [_Z28gpu_matrix_matrix_multiplierIfLi128ELi128ELi8ELi8ELi8EEviiiPT_S1_S1_i_param_1];
	add.s32 	%r417, %r417, 1;
	add.s64 	%rd335, %rd335, 64;
	add.s32 	%r416, %r416, %r399;
	add.s32 	%r415, %r415, 1;
	setp.eq.s32 	%p106, %r417, 8;
	@%p106 bra 	$L__BB0_143;
	bra.uni 	$L__BB0_12;
$L__BB0_23:
	ld.param.u32 	%r392, [_Z28gpu_matrix_matrix_multiplierIfLi128ELi128ELi8ELi8ELi8EEviiiPT_S1_S1_i_param_1];
	ld.param.u32 	%r364, [_Z28gpu_matrix_matrix_multiplierIfLi128ELi128ELi8ELi8ELi8EEviiiPT_S1_S1_i_param_0];
	setp.ge.u32 	%p85, %r415, %r364;
	setp.ge.u32 	%p86, %r6, %r392;
	or.pred  	%p87, %p85, %p86;
	@%p87 bra 	$L__BB0_25;
	add.s32 	%r338, %r416, -3;
	mul.wide.u32 	%rd264, %r338, 4;
	add.s64 	%rd265, %rd7, %rd264;
	ld.global.f32 	%f75, [%rd265];
	cvt.rzi.s64.f32 	%rd266, %f75;
	ld.local.f64 	%fd225, [%rd335+-32];
	cvt.rzi.s64.f64 	%rd267, %fd225;
	add.s64 	%rd268, %rd267, %rd266;
	cvt.rn.f32.s64 	%f76, %rd268;
	st.global.f32 	[%rd265], %f76;
$L__BB0_25:
	ld.param.u32 	%r393, [_Z28gpu_matrix_matrix_multiplierIfLi128ELi128ELi8ELi8ELi8EEviiiPT_S1_S1_i_param_1];
	ld.param.u32 	%r365, [_Z28gpu_matrix_matrix_multiplierIfLi128ELi128ELi8ELi8ELi8EEviiiPT_S1_S1_i_param_0];
	setp.ge.u32 	%p88, %r415, %r365;
	setp.ge.u32 	%p89, %r16, %r393;
	or.pred  	%p90, %p88, %p89;
	@%p90 bra 	$L__BB0_27;
	add.s32 	%r339, %r416, -2;
	mul.wide.u32 	%rd269, %r339, 4;
	add.s64 	%rd270, %rd7, %rd269;
	ld.global.f32 	%f77, [%rd270];
	cvt.rzi.s64.f32 	%rd271, %f77;
	ld.local.f64 	%fd226, [%rd335+-24];
	cvt.rzi.s64.f64 	%rd272, %fd226;
	add.s64 	%rd273, %rd272, %rd271;
	cvt.rn.f32.s64 	%f78, %rd273;
	st.global.f32 	[%rd270], %f78;
$L__BB0_27:
	ld.param.u32 	%r394, [_Z28gpu_matrix_matrix_multiplierIfLi128ELi128ELi8ELi8ELi8EEviiiPT_S1_S1_i_param_1];
	ld.param.u32 	%r366, [_Z28gpu_matrix_matrix_multiplierIfLi128ELi128ELi8ELi8ELi8EEviiiPT_S1_S1_i_param_0];
	setp.ge.u32 	%p91, %r415, %r366;
	setp.ge.u32 	%p92, %r17, %r394;
	or.pred  	%p93, %p91, %p92;
	@%p93 bra 	$L__BB0_14;
	add.s32 	%r340, %r416, -1;
	mul.wide.u32 	%rd274, %r340, 4;
	add.s64 	%rd275, %rd7, %rd274;
	ld.global.f32 	%f79, [%rd275];
	cvt.rzi.s64.f32 	%rd276, %f79;
	ld.local.f64 	%fd227, [%rd335+-16];
	cvt.rzi.s64.f64 	%rd277, %fd227;
	add.s64 	%rd278, %rd277, %rd276;
	cvt.rn.f32.s64 	%f80, %rd278;
	st.global.f32 	[%rd275], %f80;
	bra.uni 	$L__BB0_14;
$L__BB0_29:
	ld.param.u32 	%r402, [_Z28gpu_matrix_matrix_multiplierIfLi128ELi128ELi8ELi8ELi8EEviiiPT_S1_S1_i_param_2];
	ld.param.u32 	%r352, [_Z28gpu_matrix_matrix_multiplierIfLi128ELi128ELi8ELi8ELi8EEviiiPT_S1_S1_i_param_0];
	mov.u32 	%r60, %ctaid.y;
	shl.b32 	%r61, %r60, 7;
	mov.u32 	%r62, %tid.x;
	shr.u32 	%r64, %r62, 1;
	add.s32 	%r65, %r61, %r64;
	setp.ge.u32 	%p5, %r65, %r352;
	shl.b32 	%r66, %r62, 2;
	and.b32  	%r67, %r66, 4;
	add.s32 	%r68, %r418, %r67;
	setp.ge.u32 	%p6, %r68, %r402;
	mov.f32 	%f105, 0f00000000;
	or.pred  	%p7, %p5, %p6;
	@%p7 bra 	$L__BB0_31;
	ld.param.u32 	%r403, [_Z28gpu_matrix_matrix_multiplierIfLi128ELi128ELi8ELi8ELi8EEviiiPT_S1_S1_i_param_2];
	mov.u32 	%r69, %tid.x;
	shr.u32 	%r70, %r69, 1;
	shl.b32 	%r71, %r69, 2;
	and.b32  	%r72, %r71, 4;
	mad.lo.s32 	%r73, %r403, %r70, %r72;
	mul.wide.u32 	%rd149, %r73, 4;
	add.s64 	%rd150, %rd336, %rd149;
	ld.global.f32 	%f105, [%rd150];
$L__BB0_31:
	ld.param.u32 	%r404, [_Z28gpu_matrix_matrix_multiplierIfLi128ELi128ELi8ELi8ELi8EEviiiPT_S1_S1_i_param_2];
	ld.param.u32 	%r353, [_Z28gpu_matrix_matrix_multiplierIfLi128ELi128ELi8ELi8ELi8EEviiiPT_S1_S1_i_param_0];
	mov.u32 	%r74, %ctaid.y;
	shl.b32 	%r75, %r74, 7;
	mov.u32 	%r76, %tid.x;
	shr.u32 	%r78, %r76, 1;
	add.s32 	%r79, %r75, %r78;
	setp.ge.u32 	%p8, %r79, %r353;
	shl.b32 	%r80, %r76, 2;
	and.b32  	%r81, %r80, 4;
	shl.b32 	%r82, %r78, 2;
	shl.b32 	%r83, %r76, 11;
	and.b32  	%r84, %r83, 2048;
	or.b32  	%r85, %r84, %r82;
	mov.u32 	%r86, _ZZ28gpu_matrix_matrix_multiplierIfLi128ELi128ELi8ELi8ELi8EEviiiPT_S1_S1_iE2As;
	add.s32 	%r87, %r86, %r85;
	st.shared.f32 	[%r87], %f105;
	add.s32 	%r88, %r418, %r81;
	add.s32 	%r89, %r88, 1;
	setp.ge.u32 	%p9, %r89, %r404;
	mov.f32 	%f106, 0f00000000;
	or.pred  	%p10, %p8, %p9;
	@%p10 bra 	$L__BB0_33;
	ld.param.u32 	%r405, [_Z28gpu_matrix_matrix_multiplierIfLi128ELi128ELi8ELi8ELi8EEviiiPT_S1_S1_i_param_2];
	mov.u32 	%r90, %tid.x;
	shr.u32 	%r91, %r90, 1;
	shl.b32 	%r92, %r90, 2;
	and.b32  	%r93, %r92, 4;
	mad.lo.s32 	%r94, %r405, %r91, %r93;
	add.s32 	%r95, %r94, 1;
	mul.wide.u32 	%rd151, %r95, 4;
	add.s64 	%rd152, %rd336, %rd151;
	ld.global.f32 	%f106, [%rd152];
$L__BB0_33:
	ld.param.u32 	%r406, [_Z28gpu_matrix_matrix_multiplierIfLi128ELi128ELi8ELi8ELi8EEviiiPT_S1_S1_i_param_2];
	ld.param.u32 	%r354, [_Z28gpu_matrix_matrix_multiplierIfLi128ELi128ELi8ELi8ELi8EEviiiPT_S1_S1_i_param_0];
	mov.u32 	%r96, %ctaid.y;
	shl.b32 	%r97, %r96, 7;
	mov.u32 	%r98, %tid.x;
	shr.u32 	%r100, %r98, 1;
	add.s32 	%r101, %r97, %r100;
	setp.ge.u32 	%p11, %r101, %r354;
	shl.b32 	%r102, %r98, 2;
	and.b32  	%r103, %r102, 4;
	shl.b32 	%r104, %r100, 2;
	shl.b32 	%r105, %r98, 11;
	and.b32  	%r106, %r105, 2048;
	or.b32  	%r107, %r106, %r104;
	mov.u32 	%r108, _ZZ28gpu_matrix_matrix_multiplierIfLi128ELi128ELi8ELi8ELi8EEviiiPT_S1_S1_iE2As;
	add.s32 	%r109, %r108, %r107;
	st.shared.f32 	[%r109+512], %f106;
	add.s32 	%r110, %r418, %r103;
	add.s32 	%r111, %r110, 2;
	setp.ge.u32 	%p12, %r111, %r406;
	mov.f32 	%f107, 0f00000000;
	or.pred  	%p13, %p11, %p12;
	mov.f32 	%f108, 0f00000000;
	@%p13 bra 	$L__BB0_35;
	ld.param.u32 	%r407, [_Z28gpu_matrix_matrix_multiplierIfLi128ELi128ELi8ELi8ELi8EEviiiPT_S1_S1_i_param_2];
	mov.u32 	%r112, %tid.x;
	shr.u32 	%r113, %r112, 1;
	shl.b32 	%r114, %r112, 2;
	and.b32  	%r115, %r114, 4;
	mad.lo.s32 	%r116, %r407, %r113, %r115;
	add.s32 	%r117, %r116, 2;
	mul.wide.u32 	%rd153, %r117, 4;
	add.s64 	%rd154, %rd336, %rd153;
	ld.global.f32 	%f107, [%rd154];
$L__BB0_35:
	ld.param.u32 	%r409, [_Z28gpu_matrix_matrix_multiplierIfLi128ELi128ELi8ELi8ELi8EEviiiPT_S1_S1_i_param_2];
	ld.param.u32 	%r371, [_Z28gpu_matrix_matrix_multiplierIfLi128ELi128ELi8ELi8ELi8EEviiiPT_S1_S1_i_param_1];
	mov.u32 	%r132, %ctaid.x;
	shl.b32 	%r133, %r132, 7;
	or.b32  	%r134, %r131, %r133;
	add.s32 	%r136, %r134, 3;
	setp.ge.u32 	%p14, %r136, %r371;
	shl.b32 	%r137, %r52, 1;
	shl.b32 	%r138, %r52, 11;
	or.b32  	%r139, %r138, %r137;
	and.b32  	%r140, %r139, 4092;
	mov.u32 	%r141, _ZZ28gpu_matrix_matrix_multiplierIfLi128ELi128ELi8ELi8ELi8EEviiiPT_S1_S1_iE2As;
	add.s32 	%r142, %r141, %r140;
	st.shared.f32 	[%r142+1024], %f107;
	st.shared.f32 	[%r142+1536], %f108;
	shr.u32 	%r143, %r52, 5;
	add.s32 	%r144, %r418, %r143;
	setp.ge.u32 	%p15, %r144, %r409;
	or.pred  	%p16, %p15, %p14;
	@%p16 bra 	$L__BB0_37;
	ld.param.u32 	%r378, [_Z28gpu_matrix_matrix_multiplierIfLi128ELi128ELi8ELi8ELi8EEviiiPT_S1_S1_i_param_1];
	mov.u32 	%r199, %tid.x;
	shr.u32 	%r200, %r199, 5;
	shl.b32 	%r201, %r199, 2;
	and.b32  	%r202, %r201, 124;
	mad.lo.s32 	%r203, %r378, %r200, %r202;
	mul.wide.u32 	%rd163, %r203, 4;
	add.s64 	%rd164, %rd337, %rd163;
	ld.global.v4.f32 	{%f29, %f30, %f111, %f112}, [%rd164];
	mad.lo.s32 	%r204, %r200, 133, %r202;
	shl.b32 	%r205, %r204, 2;
	mov.u32 	%r206, _ZZ28gpu_matrix_matrix_multiplierIfLi128ELi128ELi8ELi8ELi8EEviiiPT_S1_S1_iE2Bs;
	add.s32 	%r207, %r206, %r205;
	st.shared.f32 	[%r207], %f29;
	st.shared.f32 	[%r207+4], %f30;
	bra.uni 	$L__BB0_43;
$L__BB0_37:
	ld.param.u32 	%r410, [_Z28gpu_matrix_matrix_multiplierIfLi128ELi128ELi8ELi8ELi8EEviiiPT_S1_S1_i_param_2];
	ld.param.u32 	%r372, [_Z28gpu_matrix_matrix_multiplierIfLi128ELi128ELi8ELi8ELi8EEviiiPT_S1_S1_i_param_1];
	mov.u32 	%r145, %tid.x;
	shr.u32 	%r146, %r145, 5;
	add.s32 	%r147, %r418, %r146;
	setp.ge.u32 	%p17, %r147, %r410;
	shl.b32 	%r148, %r145, 2;
	and.b32  	%r149, %r148, 124;
	mov.u32 	%r150, %ctaid.x;
	shl.b32 	%r151, %r150, 7;
	or.b32  	%r152, %r149, %r151;
	setp.ge.u32 	%p18, %r152, %r372;
	mov.f32 	%f109, 0f00000000;
	or.pred  	%p19, %p17, %p18;
	@%p19 bra 	$L__BB0_39;
	ld.param.u32 	%r373, [_Z28gpu_matrix_matrix_multiplierIfLi128ELi128ELi8ELi8ELi8EEviiiPT_S1_S1_i_param_1];
	mov.u32 	%r154, %tid.x;
	shr.u32 	%r155, %r154, 5;
	shl.b32 	%r156, %r154, 2;
	and.b32  	%r157, %r156, 124;
	mad.lo.s32 	%r158, %r373, %r155, %r157;
	mul.wide.u32 	%rd157, %r158, 4;
	add.s64 	%rd158, %rd337, %rd157;
	ld.global.f32 	%f109, [%rd158];
$L__BB0_39:
	ld.param.u32 	%r411, [_Z28gpu_matrix_matrix_multiplierIfLi128ELi128ELi8ELi8ELi8EEviiiPT_S1_S1_i_param_2];
	ld.param.u32 	%r374, [_Z28gpu_matrix_matrix_multiplierIfLi128ELi128ELi8ELi8ELi8EEviiiPT_S1_S1_i_param_1];
	mov.u32 	%r159, %tid.x;
	shr.u32 	%r160, %r159, 5;
	add.s32 	%r161, %r418, %r160;
	setp.ge.u32 	%p20, %r161, %r411;
	shl.b32 	%r162, %r159, 2;
	and.b32  	%r163, %r162, 124;
	mov.u32 	%r164, %ctaid.x;
	shl.b32 	%r165, %r164, 7;
	or.b32  	%r166, %r163, %r165;
	add.s32 	%r168, %r166, 1;
	setp.ge.u32 	%p21, %r168, %r374;
	mad.lo.s32 	%r169, %r160, 133, %r163;
	shl.b32 	%r170, %r169, 2;
	mov.u32 	%r171, _ZZ28gpu_matrix_matrix_multiplierIfLi128ELi128ELi8ELi8ELi8EEviiiPT_S1_S1_iE2Bs;
	add.s32 	%r172, %r171, %r170;
	st.shared.f32 	[%r172], %f109;
	mov.f32 	%f110, 0f00000000;
	or.pred  	%p22, %p20, %p21;
	@%p22 bra 	$L__BB0_41;
	ld.param.u32 	%r375, [_Z28gpu_matrix_matrix_multiplierIfLi128ELi128ELi8ELi8ELi8EEviiiPT_S1_S1_i_param_1];
	mov.u32 	%r173, %tid.x;
	shr.u32 	%r174, %r173, 5;
	shl.b32 	%r175, %r173, 2;
	and.b32  	%r176, %r175, 124;
	mad.lo.s32 	%r177, %r375, %r174, %r176;
	add.s32 	%r178, %r177, 1;
	mul.wide.u32 	%rd159, %r178, 4;
	add.s64 	%rd160, %rd337, %rd159;
	ld.global.f32 	%f110, [%rd160];
$L__BB0_41:
	ld.param.u32 	%r412, [_Z28gpu_matrix_matrix_multiplierIfLi128ELi128ELi8ELi8ELi8EEviiiPT_S1_S1_i_param_2];
	ld.param.u32 	%r376, [_Z28gpu_matrix_matrix_multiplierIfLi128ELi128ELi8ELi8ELi8EEviiiPT_S1_S1_i_param_1];
	mov.u32 	%r179, %tid.x;
	shr.u32 	%r180, %r179, 5;
	add.s32 	%r181, %r418, %r180;
	setp.ge.u32 	%p23, %r181, %r412;
	shl.b32 	%r182, %r179, 2;
	and.b32  	%r183, %r182, 124;
	mov.u32 	%r184, %ctaid.x;
	shl.b32 	%r185, %r184, 7;
	or.b32  	%r186, %r183, %r185;
	add.s32 	%r188, %r186, 2;
	setp.ge.u32 	%p24, %r188, %r376;
	mad.lo.s32 	%r189, %r180, 133, %r183;
	shl.b32 	%r190, %r189, 2;
	mov.u32 	%r191, _ZZ28gpu_matrix_matrix_multiplierIfLi128ELi128ELi8ELi8ELi8EEviiiPT_S1_S1_iE2Bs;
	add.s32 	%r192, %r191, %r190;
	st.shared.f32 	[%r192+4], %f110;
	mov.f32 	%f111, 0f00000000;
	or.pred  	%p25, %p23, %p24;
	mov.f32 	%f112, 0f00000000;
	@%p25 bra 	$L__BB0_43;
	ld.param.u32 	%r377, [_Z28gpu_matrix_matrix_multiplierIfLi128ELi128ELi8ELi8ELi8EEviiiPT_S1_S1_i_param_1];
	mov.u32 	%r193, %tid.x;
	shr.u32 	%r194, %r193, 5;
	shl.b32 	%r195, %r193, 2;
	and.b32  	%r196, %r195, 124;
	mad.lo.s32 	%r197, %r377, %r194, %r196;
	add.s32 	%r198, %r197, 2;
	mul.wide.u32 	%rd161, %r198, 4;
	add.s64 	%rd162, %rd337, %rd161;
	ld.global.f32 	%f111, [%rd162];
$L__BB0_43:
	mov.u32 	%r209, %tid.x;
	shl.b32 	%r210, %r209, 1;
	and.b32  	%r211, %r210, 2016;
	mov.u32 	%r212, _ZZ28gpu_matrix_matrix_multiplierIfLi128ELi128ELi8ELi8ELi8EEviiiPT_S1_S1_iE2As;
	add.s32 	%r213, %r211, %r212;
	add.s32 	%r420, %r213, 16;
	shr.u32 	%r214, %r209, 5;
	shl.b32 	%r215, %r209, 2;
	and.b32  	%r216, %r215, 124;
	mad.lo.s32 	%r217, %r214, 133, %r216;
	shl.b32 	%r218, %r217, 2;
	mov.u32 	%r219, _ZZ28gpu_matrix_matrix_multiplierIfLi128ELi128ELi8ELi8ELi8EEviiiPT_S1_S1_iE2Bs;
	add.s32 	%r220, %r219, %r218;
	st.shared.f32 	[%r220+8], %f111;
	st.shared.f32 	[%r220+12], %f112;
	bar.sync 	0;
	mov.b32 	%r419, 16;
$L__BB0_44:
	ld.shared.f32 	%f31, [%r420+-16];
	cvt.f64.f32 	%fd199, %f31;
	ld.shared.f32 	%f32, [%r420+-12];
	cvt.f64.f32 	%fd200, %f32;
	ld.shared.f32 	%f33, [%r420+-8];
	cvt.f64.f32 	%fd201, %f33;
	ld.shared.f32 	%f34, [%r420+-4];
	cvt.f64.f32 	%fd202, %f34;
	ld.shared.f32 	%f35, [%r420];
	cvt.f64.f32 	%fd203, %f35;
	ld.shared.f32 	%f36, [%r420+4];
	cvt.f64.f32 	%fd204, %f36;
	ld.shared.f32 	%f37, [%r420+8];
	cvt.f64.f32 	%fd205, %f37;
	ld.shared.f32 	%f38, [%r420+12];
	cvt.f64.f32 	%fd206, %f38;
	mov.u32 	%r221, %tid.x;
	shl.b32 	%r222, %r221, 5;
	and.b32  	%r223, %r222, 480;
	mov.u32 	%r224, _ZZ28gpu_matrix_matrix_multiplierIfLi128ELi128ELi8ELi8ELi8EEviiiPT_S1_S1_iE2Bs;
	add.s32 	%r225, %r224, %r223;
	add.s32 	%r226, %r225, %r419;
	ld.shared.f32 	%f39, [%r226+-16];
	cvt.f64.f32 	%fd207, %f39;
	ld.shared.f32 	%f40, [%r226+-12];
	cvt.f64.f32 	%fd208, %f40;
	ld.shared.f32 	%f41, [%r226+-8];
	cvt.f64.f32 	%fd209, %f41;
	ld.shared.f32 	%f42, [%r226+-4];
	cvt.f64.f32 	%fd210, %f42;
	ld.shared.f32 	%f43, [%r226];
	cvt.f64.f32 	%fd211, %f43;
	ld.shared.f32 	%f44, [%r226+4];
	cvt.f64.f32 	%fd212, %f44;
	ld.shared.f32 	%f45, [%r226+8];
	cvt.f64.f32 	%fd213, %f45;
	ld.shared.f32 	%f46, [%r226+12];
	cvt.f64.f32 	%fd214, %f46;
	fma.rn.f64 	%fd366, %fd199, %fd207, %fd366;
	fma.rn.f64 	%fd365, %fd199, %fd208, %fd365;
	fma.rn.f64 	%fd364, %fd199, %fd209, %fd364;
	fma.rn.f64 	%fd363, %fd199, %fd210, %fd363;
	fma.rn.f64 	%fd362, %fd199, %fd211, %fd362;
	fma.rn.f64 	%fd361, %fd199, %fd212, %fd361;
	fma.rn.f64 	%fd360, %fd199, %fd213, %fd360;
	fma.rn.f64 	%fd359, %fd199, %fd214, %fd359;
	fma.rn.f64 	%fd358, %fd200, %fd207, %fd358;
	fma.rn.f64 	%fd357, %fd200, %fd208, %fd357;
	fma.rn.f64 	%fd356, %fd200, %fd209, %fd356;
	fma.rn.f64 	%fd355, %fd200, %fd210, %fd355;
	fma.rn.f64 	%fd354, %fd200, %fd211, %fd354;
	fma.rn.f64 	%fd353, %fd200, %fd212, %fd353;
	fma.rn.f64 	%fd352, %fd200, %fd213, %fd352;
	fma.rn.f64 	%fd351, %fd200, %fd214, %fd351;
	fma.rn.f64 	%fd350, %fd201, %fd207, %fd350;
	fma.rn.f64 	%fd349, %fd201, %fd208, %fd349;
	fma.rn.f64 	%fd348, %fd201, %fd209, %fd348;
	fma.rn.f64 	%fd347, %fd201, %fd210, %fd347;
	fma.rn.f64 	%fd346, %fd201, %fd211, %fd346;
	fma.rn.f64 	%fd345, %fd201, %fd212, %fd345;
	fma.rn.f64 	%fd344, %fd201, %fd213, %fd344;
	fma.rn.f64 	%fd343, %fd201, %fd214, %fd343;
	fma.rn.f64 	%fd342, %fd202, %fd207, %fd342;
	fma.rn.f64 	%fd341, %fd202, %fd208, %fd341;
	fma.rn.f64 	%fd340, %fd202, %fd209, %fd340;
	fma.rn.f64 	%fd339, %fd202, %fd210, %fd339;
	fma.rn.f64 	%fd338, %fd202, %fd211, %fd338;
	fma.rn.f64 	%fd337, %fd202, %fd212, %fd337;
	fma.rn.f64 	%fd336, %fd202, %fd213, %fd336;
	fma.rn.f64 	%fd335, %fd202, %fd214, %fd335;
	fma.rn.f64 	%fd334, %fd203, %fd207, %fd334;
	fma.rn.f64 	%fd333, %fd203, %fd208, %fd333;
	fma.rn.f64 	%fd332, %fd203, %fd209, %fd332;
	fma.rn.f64 	%fd331, %fd203, %fd210, %fd331;
	fma.rn.f64 	%fd330, %fd203, %fd211, %fd330;
	fma.rn.f64 	%fd329, %fd203, %fd212, %fd329;
	fma.rn.f64 	%fd328, %fd203, %fd213, %fd328;
	fma.rn.f64 	%fd327, %fd203, %fd214, %fd327;
	fma.rn.f64 	%fd326, %fd204, %fd207, %fd326;
	fma.rn.f64 	%fd325, %fd204, %fd208, %fd325;
	fma.rn.f64 	%fd324, %fd204, %fd209, %fd324;
	fma.rn.f64 	%fd323, %fd204, %fd210, %fd323;
	fma.rn.f64 	%fd322, %fd204, %fd211, %fd322;
	fma.rn.f64 	%fd321, %fd204, %fd212, %fd321;
	fma.rn.f64 	%fd320, %fd204, %fd213, %fd320;
	fma.rn.f64 	%fd319, %fd204, %fd214, %fd319;
	fma.rn.f64 	%fd318, %fd205, %fd207, %fd318;
	fma.rn.f64 	%fd317, %fd205, %fd208, %fd317;
	fma.rn.f64 	%fd316, %fd205, %fd209, %fd316;
	fma.rn.f64 	%fd315, %fd205, %fd210, %fd315;
	fma.rn.f64 	%fd314, %fd205, %fd211, %fd314;
	fma.rn.f64 	%fd313, %fd205, %fd212, %fd313;
	fma.rn.f64 	%fd312, %fd205, %fd213, %fd312;
	fma.rn.f64 	%fd311, %fd205, %fd214, %fd311;
	fma.rn.f64 	%fd310, %fd206, %fd207, %fd310;
	fma.rn.f64 	%fd309, %fd206, %fd208, %fd309;
	fma.rn.f64 	%fd308, %fd206, %fd209, %fd308;
	fma.rn.f64 	%fd307, %fd206, %fd210, %fd307;
	fma.rn.f64 	%fd306, %fd206, %fd211, %fd306;
	fma.rn.f64 	%fd305, %fd206, %fd212, %fd305;
	fma.rn.f64 	%fd304, %fd206, %fd213, %fd304;
	fma.rn.f64 	%fd303, %fd206, %fd214, %fd303;
	add.s32 	%r420, %r420, 512;
	add.s32 	%r419, %r419, 532;
	setp.ne.s32 	%p26, %r419, 4272;
	@%p26 bra 	$L__BB0_44;
	ld.param.u32 	%r413, [_Z28gpu_matrix_matrix_multiplierIfLi128ELi128ELi8ELi8ELi8EEviiiPT_S1_S1_i_param_2];
	ld.param.u32 	%r379, [_Z28gpu_matrix_matrix_multiplierIfLi128ELi128ELi8ELi8ELi8EEviiiPT_S1_S1_i_param_1];
	shl.b32 	%r227, %r379, 3;
	bar.sync 	0;
	add.s64 	%rd336, %rd336, 32;
	mul.wide.s32 	%rd165, %r227, 4;
	add.s64 	%rd337, %rd337, %rd165;
	add.s32 	%r418, %r418, 8;
	setp.lt.u32 	%p27, %r418, %r413;
	@%p27 bra 	$L__BB0_2;
	bra.uni 	$L__BB0_4;
$L__BB0_46:
	add.s32 	%r259, %r422, -3;
	mul.wide.u32 	%rd187, %r259, 4;
	add.s64 	%rd16, %rd7, %rd187;
	ld.global.f32 	%f53, [%rd16];
	cvt.rzi.s64.f32 	%rd188, %f53;
	ld.local.v2.f64 	{%fd218, %fd193}, [%rd335+-32];
	cvt.rzi.s64.f64 	%rd189, %fd218;
	add.s64 	%rd17, %rd189, %rd188;
	or.b64  	%rd190, %rd17, %rd8;
	and.b64  	%rd191, %rd190, -4294967296;
	setp.ne.s64 	%p47, %rd191, 0;
	@%p47 bra 	$L__BB0_48;
	cvt.u32.u64 	%r260, %rd8;
	cvt.u32.u64 	%r261, %rd17;
	rem.u32 	%r262, %r261, %r260;
	cvt.u64.u32 	%rd339, %r262;
	bra.uni 	$L__BB0_49;
$L__BB0_48:
	rem.s64 	%rd339, %rd17, %rd8;
$L__BB0_49:
	add.s64 	%rd21, %rd339, %rd8;
	or.b64  	%rd192, %rd21, %rd8;
	and.b64  	%rd193, %rd192, -4294967296;
	setp.ne.s64 	%p48, %rd193, 0;
	@%p48 bra 	$L__BB0_51;
	cvt.u32.u64 	%r263, %rd8;
	cvt.u32.u64 	%r264, %rd21;
	rem.u32 	%r265, %r264, %r263;
	cvt.u64.u32 	%rd340, %r265;
	bra.uni 	$L__BB0_52;
$L__BB0_51:
	rem.s64 	%rd340, %rd21, %rd8;
$L__BB0_52:
	cvt.rn.f32.s64 	%f54, %rd340;
	st.global.f32 	[%rd16], %f54;
	add.s32 	%r266, %r422, -2;
	mul.wide.u32 	%rd194, %r266, 4;
	add.s64 	%rd25, %rd7, %rd194;
	ld.global.f32 	%f55, [%rd25];
	cvt.rzi.s64.f32 	%rd195, %f55;
	cvt.rzi.s64.f64 	%rd196, %fd193;
	add.s64 	%rd26, %rd196, %rd195;
	or.b64  	%rd197, %rd26, %rd8;
	and.b64  	%rd198, %rd197, -4294967296;
	setp.ne.s64 	%p49, %rd198, 0;
	@%p49 bra 	$L__BB0_54;
	cvt.u32.u64 	%r267, %rd8;
	cvt.u32.u64 	%r268, %rd26;
	rem.u32 	%r269, %r268, %r267;
	cvt.u64.u32 	%rd341, %r269;
	bra.uni 	$L__BB0_55;
$L__BB0_54:
	rem.s64 	%rd341, %rd26, %rd8;
$L__BB0_55:
	add.s64 	%rd30, %rd341, %rd8;
	or.b64  	%rd199, %rd30, %rd8;
	and.b64  	%rd200, %rd199, -4294967296;
	setp.ne.s64 	%p50, %rd200, 0;
	@%p50 bra 	$L__BB0_57;
	cvt.u32.u64 	%r270, %rd8;
	cvt.u32.u64 	%r271, %rd30;
	rem.u32 	%r272, %r271, %r270;
	cvt.u64.u32 	%rd342, %r272;
	bra.uni 	$L__BB0_58;
$L__BB0_57:
	rem.s64 	%rd342, %rd30, %rd8;
$L__BB0_58:
	cvt.rn.f32.s64 	%f56, %rd342;
	st.global.f32 	[%rd25], %f56;
	add.s32 	%r273, %r422, -1;
	mul.wide.u32 	%rd201, %r273, 4;
	add.s64 	%rd34, %rd7, %rd201;
	ld.global.f32 	%f57, [%rd34];
	cvt.rzi.s64.f32 	%rd202, %f57;
	ld.local.v2.f64 	{%fd219, %fd194}, [%rd335+-16];
	cvt.rzi.s64.f64 	%rd203, %fd219;
	add.s64 	%rd35, %rd203, %rd202;
	or.b64  	%rd204, %rd35, %rd8;
	and.b64  	%rd205, %rd204, -4294967296;
	setp.ne.s64 	%p51, %rd205, 0;
	@%p51 bra 	$L__BB0_60;
	cvt.u32.u64 	%r274, %rd8;
	cvt.u32.u64 	%r275, %rd35;
	rem.u32 	%r276, %r275, %r274;
	cvt.u64.u32 	%rd343, %r276;
	bra.uni 	$L__BB0_61;
$L__BB0_60:
	rem.s64 	%rd343, %rd35, %rd8;
$L__BB0_61:
	add.s64 	%rd39, %rd343, %rd8;
	or.b64  	%rd206, %rd39, %rd8;
	and.b64  	%rd207, %rd206, -4294967296;
	setp.ne.s64 	%p52, %rd207, 0;
	@%p52 bra 	$L__BB0_63;
	cvt.u32.u64 	%r277, %rd8;
	cvt.u32.u64 	%r278, %rd39;
	rem.u32 	%r279, %r278, %r277;
	cvt.u64.u32 	%rd344, %r279;
	bra.uni 	$L__BB0_64;
$L__BB0_63:
	rem.s64 	%rd344, %rd39, %rd8;
$L__BB0_64:
	cvt.rn.f32.s64 	%f58, %rd344;
	st.global.f32 	[%rd34], %f58;
	mul.wide.u32 	%rd208, %r422, 4;
	add.s64 	%rd43, %rd7, %rd208;
	ld.global.f32 	%f59, [%rd43];
	cvt.rzi.s64.f32 	%rd209, %f59;
	cvt.rzi.s64.f64 	%rd210, %fd194;
	add.s64 	%rd44, %rd210, %rd209;
	or.b64  	%rd211, %rd44, %rd8;
	and.b64  	%rd212, %rd211, -4294967296;
	setp.ne.s64 	%p53, %rd212, 0;
	@%p53 bra 	$L__BB0_66;
	cvt.u32.u64 	%r280, %rd8;
	cvt.u32.u64 	%r281, %rd44;
	rem.u32 	%r282, %r281, %r280;
	cvt.u64.u32 	%rd345, %r282;
	bra.uni 	$L__BB0_67;
$L__BB0_66:
	rem.s64 	%rd345, %rd44, %rd8;
$L__BB0_67:
	add.s64 	%rd48, %rd345, %rd8;
	or.b64  	%rd213, %rd48, %rd8;
	and.b64  	%rd214, %rd213, -4294967296;
	setp.ne.s64 	%p54, %rd214, 0;
	@%p54 bra 	$L__BB0_69;
	cvt.u32.u64 	%r283, %rd8;
	cvt.u32.u64 	%r284, %rd48;
	rem.u32 	%r285, %r284, %r283;
	cvt.u64.u32 	%rd346, %r285;
	bra.uni 	$L__BB0_70;
$L__BB0_69:
	rem.s64 	%rd346, %rd48, %rd8;
$L__BB0_70:
	cvt.rn.f32.s64 	%f60, %rd346;
	st.global.f32 	[%rd43], %f60;
	bra.uni 	$L__BB0_92;
$L__BB0_71:
	rem.s64 	%rd347, %rd53, %rd8;
$L__BB0_72:
	add.s64 	%rd57, %rd347, %rd8;
	or.b64  	%rd171, %rd57, %rd8;
	and.b64  	%rd172, %rd171, -4294967296;
	setp.ne.s64 	%p36, %rd172, 0;
	@%p36 bra 	$L__BB0_74;
	cvt.u32.u64 	%r242, %rd8;
	cvt.u32.u64 	%r243, %rd57;
	rem.u32 	%r244, %r243, %r242;
	cvt.u64.u32 	%rd348, %r244;
	bra.uni 	$L__BB0_75;
$L__BB0_74:
	rem.s64 	%rd348, %rd57, %rd8;
$L__BB0_75:
	cvt.rn.f32.s64 	%f48, %rd348;
	st.global.f32 	[%rd52], %f48;
$L__BB0_76:
	ld.param.u32 	%r383, [_Z28gpu_matrix_matrix_multiplierIfLi128ELi128ELi8ELi8ELi8EEviiiPT_S1_S1_i_param_1];
	ld.param.u32 	%r357, [_Z28gpu_matrix_matrix_multiplierIfLi128ELi128ELi8ELi8ELi8EEviiiPT_S1_S1_i_param_0];
	setp.ge.u32 	%p37, %r415, %r357;
	setp.ge.u32 	%p38, %r8, %r383;
	or.pred  	%p39, %p37, %p38;
	@%p39 bra 	$L__BB0_84;
	add.s32 	%r245, %r422, -2;
	mul.wide.u32 	%rd173, %r245, 4;
	add.s64 	%rd61, %rd7, %rd173;
	ld.global.f32 	%f49, [%rd61];
	cvt.rzi.s64.f32 	%rd174, %f49;
	ld.local.f64 	%fd216, [%rd335+-24];
	cvt.rzi.s64.f64 	%rd175, %fd216;
	add.s64 	%rd62, %rd175, %rd174;
	or.b64  	%rd176, %rd62, %rd8;
	and.b64  	%rd177, %rd176, -4294967296;
	setp.ne.s64 	%p40, %rd177, 0;
	@%p40 bra 	$L__BB0_79;
	cvt.u32.u64 	%r246, %rd8;
	cvt.u32.u64 	%r247, %rd62;
	rem.u32 	%r248, %r247, %r246;
	cvt.u64.u32 	%rd349, %r248;
	bra.uni 	$L__BB0_80;
$L__BB0_79:
	rem.s64 	%rd349, %rd62, %rd8;
$L__BB0_80:
	add.s64 	%rd66, %rd349, %rd8;
	or.b64  	%rd178, %rd66, %rd8;
	and.b64  	%rd179, %rd178, -4294967296;
	setp.ne.s64 	%p41, %rd179, 0;
	@%p41 bra 	$L__BB0_82;
	cvt.u32.u64 	%r249, %rd8;
	cvt.u32.u64 	%r250, %rd66;
	rem.u32 	%r251, %r250, %r249;
	cvt.u64.u32 	%rd350, %r251;
	bra.uni 	$L__BB0_83;
$L__BB0_82:
	rem.s64 	%rd350, %rd66, %rd8;
$L__BB0_83:
	cvt.rn.f32.s64 	%f50, %rd350;
	st.global.f32 	[%rd61], %f50;
$L__BB0_84:
	ld.param.u32 	%r384, [_Z28gpu_matrix_matrix_multiplierIfLi128ELi128ELi8ELi8ELi8EEviiiPT_S1_S1_i_param_1];
	ld.param.u32 	%r358, [_Z28gpu_matrix_matrix_multiplierIfLi128ELi128ELi8ELi8ELi8EEviiiPT_S1_S1_i_param_0];
	setp.ge.u32 	%p42, %r415, %r358;
	setp.ge.u32 	%p43, %r9, %r384;
	or.pred  	%p44, %p42, %p43;
	@%p44 bra 	$L__BB0_92;
	add.s32 	%r252, %r422, -1;
	mul.wide.u32 	%rd180, %r252, 4;
	add.s64 	%rd70, %rd7, %rd180;
	ld.global.f32 	%f51, [%rd70];
	cvt.rzi.s64.f32 	%rd181, %f51;
	ld.local.f64 	%fd217, [%rd335+-16];
	cvt.rzi.s64.f64 	%rd182, %fd217;
	add.s64 	%rd71, %rd182, %rd181;
	or.b64  	%rd183, %rd71, %rd8;
	and.b64  	%rd184, %rd183, -4294967296;
	setp.ne.s64 	%p45, %rd184, 0;
	@%p45 bra 	$L__BB0_87;
	cvt.u32.u64 	%r253, %rd8;
	cvt.u32.u64 	%r254, %rd71;
	rem.u32 	%r255, %r254, %r253;
	cvt.u64.u32 	%rd351, %r255;
	bra.uni 	$L__BB0_88;
$L__BB0_87:
	rem.s64 	%rd351, %rd71, %rd8;
$L__BB0_88:
	add.s64 	%rd75, %rd351, %rd8;
	or.b64  	%rd185, %rd75, %rd8;
	and.b64  	%rd186, %rd185, -4294967296;
	setp.ne.s64 	%p46, %rd186, 0;
	@%p46 bra 	$L__BB0_90;
	cvt.u32.u64 	%r256, %rd8;
	cvt.u32.u64 	%r257, %rd75;
	rem.u32 	%r258, %r257, %r256;
	cvt.u64.u32 	%rd352, %r258;
	bra.uni 	$L__BB0_91;
$L__BB0_90:
	rem.s64 	%rd352, %rd75, %rd8;
$L__BB0_91:
	cvt.rn.f32.s64 	%f52, %rd352;
	st.global.f32 	[%rd70], %f52;
$L__BB0_92:
	ld.param.u32 	%r385, [_Z28gpu_matrix_matrix_multiplierIfLi128ELi128ELi8ELi8ELi8EEviiiPT_S1_S1_i_param_1];
	ld.param.u32 	%r359, [_Z28gpu_matrix_matrix_multiplierIfLi128ELi128ELi8ELi8ELi8EEviiiPT_S1_S1_i_param_0];
	setp.lt.u32 	%p55, %r415, %r359;
	setp.lt.u32 	%p56, %r11, %r385;
	and.pred  	%p57, %p55, %p56;
	@%p57 bra 	$L__BB0_117;
	ld.param.u32 	%r386, [_Z28gpu_matrix_matrix_multiplierIfLi128ELi128ELi8ELi8ELi8EEviiiPT_S1_S1_i_param_1];
	ld.param.u32 	%r360, [_Z28gpu_matrix_matrix_multiplierIfLi128ELi128ELi8ELi8ELi8EEviiiPT_S1_S1_i_param_0];
	setp.ge.u32 	%p58, %r415, %r360;
	setp.ge.u32 	%p59, %r10, %r386;
	or.pred  	%p60, %p58, %p59;
	@%p60 bra 	$L__BB0_101;
	add.s32 	%r286, %r422, 1;
	mul.wide.u32 	%rd215, %r286, 4;
	add.s64 	%rd79, %rd7, %rd215;
	ld.global.f32 	%f61, [%rd79];
	cvt.rzi.s64.f32 	%rd216, %f61;
	ld.local.f64 	%fd220, [%rd335];
	cvt.rzi.s64.f64 	%rd217, %fd220;
	add.s64 	%rd80, %rd217, %rd216;
	or.b64  	%rd218, %rd80, %rd8;
	and.b64  	%rd219, %rd218, -4294967296;
	setp.ne.s64 	%p61, %rd219, 0;
	@%p61 bra 	$L__BB0_96;
	cvt.u32.u64 	%r287, %rd8;
	cvt.u32.u64 	%r288, %rd80;
	rem.u32 	%r289, %r288, %r287;
	cvt.u64.u32 	%rd353, %r289;
	bra.uni 	$L__BB0_97;
$L__BB0_96:
	rem.s64 	%rd353, %rd80, %rd8;
$L__BB0_97:
	add.s64 	%rd84, %rd353, %rd8;
	or.b64  	%rd220, %rd84, %rd8;
	and.b64  	%rd221, %rd220, -4294967296;
	setp.ne.s64 	%p62, %rd221, 0;
	@%p62 bra 	$L__BB0_99;
	cvt.u32.u64 	%r290, %rd8;
	cvt.u32.u64 	%r291, %rd84;
	rem.u32 	%r292, %r291, %r290;
	cvt.u64.u32 	%rd354, %r292;
	bra.uni 	$L__BB0_100;
$L__BB0_99:
	rem.s64 	%rd354, %rd84, %rd8;
$L__BB0_100:
	cvt.rn.f32.s64 	%f62, %rd354;
	st.global.f32 	[%rd79], %f62;
$L__BB0_101:
	ld.param.u32 	%r387, [_Z28gpu_matrix_matrix_multiplierIfLi128ELi128ELi8ELi8ELi8EEviiiPT_S1_S1_i_param_1];
	ld.param.u32 	%r361, [_Z28gpu_matrix_matrix_multiplierIfLi128ELi128ELi8ELi8ELi8EEviiiPT_S1_S1_i_param_0];
	setp.ge.u32 	%p63, %r415, %r361;
	setp.ge.u32 	%p64, %r12, %r387;
	or.pred  	%p65, %p63, %p64;
	@%p65 bra 	$L__BB0_109;
	add.s32 	%r293, %r422, 2;
	mul.wide.u32 	%rd222, %r293, 4;
	add.s64 	%rd88, %rd7, %rd222;
	ld.global.f32 	%f63, [%rd88];
	cvt.rzi.s64.f32 	%rd223, %f63;
	ld.local.f64 	%fd221, [%rd335+8];
	cvt.rzi.s64.f64 	%rd224, %fd221;
	add.s64 	%rd89, %rd224, %rd223;
	or.b64  	%rd225, %rd89, %rd8;
	and.b64  	%rd226, %rd225, -4294967296;
	setp.ne.s64 	%p66, %rd226, 0;
	@%p66 bra 	$L__BB0_104;
	cvt.u32.u64 	%r294, %rd8;
	cvt.u32.u64 	%r295, %rd89;
	rem.u32 	%r296, %r295, %r294;
	cvt.u64.u32 	%rd355, %r296;
	bra.uni 	$L__BB0_105;
$L__BB0_104:
	rem.s64 	%rd355, %rd89, %rd8;
$L__BB0_105:
	add.s64 	%rd93, %rd355, %rd8;
	or.b64  	%rd227, %rd93, %rd8;
	and.b64  	%rd228, %rd227, -4294967296;
	setp.ne.s64 	%p67, %rd228, 0;
	@%p67 bra 	$L__BB0_107;
	cvt.u32.u64 	%r297, %rd8;
	cvt.u32.u64 	%r298, %rd93;
	rem.u32 	%r299, %r298, %r297;
	cvt.u64.u32 	%rd356, %r299;
	bra.uni 	$L__BB0_108;
$L__BB0_107:
	rem.s64 	%rd356, %rd93, %rd8;
$L__BB0_108:
	cvt.rn.f32.s64 	%f64, %rd356;
	st.global.f32 	[%rd88], %f64;
$L__BB0_109:
	ld.param.u32 	%r388, [_Z28gpu_matrix_matrix_multiplierIfLi128ELi128ELi8ELi8ELi8EEviiiPT_S1_S1_i_param_1];
	ld.param.u32 	%r362, [_Z28gpu_matrix_matrix_multiplierIfLi128ELi128ELi8ELi8ELi8EEviiiPT_S1_S1_i_param_0];
	setp.ge.u32 	%p68, %r415, %r362;
	setp.ge.u32 	%p69, %r13, %r388;
	or.pred  	%p70, %p68, %p69;
	@%p70 bra 	$L__BB0_142;
	add.s32 	%r300, %r422, 3;
	mul.wide.u32 	%rd229, %r300, 4;
	add.s64 	%rd97, %rd7, %rd229;
	ld.global.f32 	%f65, [%rd97];
	cvt.rzi.s64.f32 	%rd230, %f65;
	ld.local.f64 	%fd222, [%rd335+16];
	cvt.rzi.s64.f64 	%rd231, %fd222;
	add.s64 	%rd98, %rd231, %rd230;
	or.b64  	%rd232, %rd98, %rd8;
	and.b64  	%rd233, %rd232, -4294967296;
	setp.ne.s64 	%p71, %rd233, 0;
	@%p71 bra 	$L__BB0_112;
	cvt.u32.u64 	%r301, %rd8;
	cvt.u32.u64 	%r302, %rd98;
	rem.u32 	%r303, %r302, %r301;
	cvt.u64.u32 	%rd357, %r303;
	bra.uni 	$L__BB0_113;
$L__BB0_112:
	rem.s64 	%rd357, %rd98, %rd8;
$L__BB0_113:
	add.s64 	%rd102, %rd357, %rd8;
	or.b64  	%rd234, %rd102, %rd8;
	and.b64  	%rd235, %rd234, -4294967296;
	setp.ne.s64 	%p72, %rd235, 0;
	@%p72 bra 	$L__BB0_115;
	cvt.u32.u64 	%r304, %rd8;
	cvt.u32.u64 	%r305, %rd102;
	rem.u32 	%r306, %r305, %r304;
	cvt.u64.u32 	%rd358, %r306;
	bra.uni 	$L__BB0_116;
$L__BB0_115:
	rem.s64 	%rd358, %rd102, %rd8;
$L__BB0_116:
	cvt.rn.f32.s64 	%f66, %rd358;
	st.global.f32 	[%rd97], %f66;
	bra.uni 	$L__BB0_142;
$L__BB0_117:
	add.s32 	%r307, %r422, 1;
	mul.wide.u32 	%rd236, %r307, 4;
	add.s64 	%rd106, %rd7, %rd236;
	ld.global.f32 	%f67, [%rd106];
	cvt.rzi.s64.f32 	%rd237, %f67;
	ld.local.v2.f64 	{%fd223, %fd195}, [%rd335];
	cvt.rzi.s64.f64 	%rd238, %fd223;
	add.s64 	%rd107, %rd238, %rd237;
	or.b64  	%rd239, %rd107, %rd8;
	and.b64  	%rd240, %rd239, -4294967296;
	setp.ne.s64 	%p73, %rd240, 0;
	@%p73 bra 	$L__BB0_119;
	cvt.u32.u64 	%r308, %rd8;
	cvt.u32.u64 	%r309, %rd107;
	rem.u32 	%r310, %r309, %r308;
	cvt.u64.u32 	%rd359, %r310;
	bra.uni 	$L__BB0_120;
$L__BB0_119:
	rem.s64 	%rd359, %rd107, %rd8;
$L__BB0_120:
	add.s64 	%rd111, %rd359, %rd8;
	or.b64  	%rd241, %rd111, %rd8;
	and.b64  	%rd242, %rd241, -4294967296;
	setp.ne.s64 	%p74, %rd242, 0;
	@%p74 bra 	$L__BB0_122;
	cvt.u32.u64 	%r311, %rd8;
	cvt.u32.u64 	%r312, %rd111;
	rem.u32 	%r313, %r312, %r311;
	cvt.u64.u32 	%rd360, %r313;
	bra.uni 	$L__BB0_123;
$L__BB0_122:
	rem.s64 	%rd360, %rd111, %rd8;
$L__BB0_123:
	cvt.rn.f32.s64 	%f68, %rd360;
	st.global.f32 	[%rd106], %f68;
	add.s32 	%r314, %r422, 2;
	mul.wide.u32 	%rd243, %r314, 4;
	add.s64 	%rd115, %rd7, %rd243;
	ld.global.f32 	%f69, [%rd115];
	cvt.rzi.s64.f32 	%rd244, %f69;
	cvt.rzi.s64.f64 	%rd245, %fd195;
	add.s64 	%rd116, %rd245, %rd244;
	or.b64  	%rd246, %rd116, %rd8;
	and.b64  	%rd247, %rd246, -4294967296;
	setp.ne.s64 	%p75, %rd247, 0;
	@%p75 bra 	$L__BB0_125;
	cvt.u32.u64 	%r315, %rd8;
	cvt.u32.u64 	%r316, %rd116;
	rem.u32 	%r317, %r316, %r315;
	cvt.u64.u32 	%rd361, %r317;
	bra.uni 	$L__BB0_126;
$L__BB0_125:
	rem.s64 	%rd361, %rd116, %rd8;
$L__BB0_126:
	add.s64 	%rd120, %rd361, %rd8;
	or.b64  	%rd248, %rd120, %rd8;
	and.b64  	%rd249, %rd248, -4294967296;
	setp.ne.s64 	%p76, %rd249, 0;
	@%p76 bra 	$L__BB0_128;
	cvt.u32.u64 	%r318, %rd8;
	cvt.u32.u64 	%r319, %rd120;
	rem.u32 	%r320, %r319, %r318;
	cvt.u64.u32 	%rd362, %r320;
	bra.uni 	$L__BB0_129;
$L__BB0_128:
	rem.s64 	%rd362, %rd120, %rd8;
$L__BB0_129:
	cvt.rn.f32.s64 	%f70, %rd362;
	st.global.f32 	[%rd115], %f70;
	add.s32 	%r321, %r422, 3;
	mul.wide.u32 	%rd250, %r321, 4;
	add.s64 	%rd124, %rd7, %rd250;
	ld.global.f32 	%f71, [%rd124];
	cvt.rzi.s64.f32 	%rd251, %f71;
	ld.local.v2.f64 	{%fd224, %fd196}, [%rd335+16];
	cvt.rzi.s64.f64 	%rd252, %fd224;
	add.s64 	%rd125, %rd252, %rd251;
	or.b64  	%rd253, %rd125, %rd8;
	and.b64  	%rd254, %rd253, -4294967296;
	setp.ne.s64 	%p77, %rd254, 0;
	@%p77 bra 	$L__BB0_131;
	cvt.u32.u64 	%r322, %rd8;
	cvt.u32.u64 	%r323, %rd125;
	rem.u32 	%r324, %r323, %r322;
	cvt.u64.u32 	%rd363, %r324;
	bra.uni 	$L__BB0_132;
$L__BB0_131:
	rem.s64 	%rd363, %rd125, %rd8;
$L__BB0_132:
	add.s64 	%rd129, %rd363, %rd8;
	or.b64  	%rd255, %rd129, %rd8;
	and.b64  	%rd256, %rd255, -4294967296;
	setp.ne.s64 	%p78, %rd256, 0;
	@%p78 bra 	$L__BB0_134;
	cvt.u32.u64 	%r325, %rd8;
	cvt.u32.u64 	%r326, %rd129;
	rem.u32 	%r327, %r326, %r325;
	cvt.u64.u32 	%rd364, %r327;
	bra.uni 	$L__BB0_135;
$L__BB0_134:
	rem.s64 	%rd364, %rd129, %rd8;
$L__BB0_135:
	cvt.rn.f32.s64 	%f72, %rd364;
	st.global.f32 	[%rd124], %f72;
	add.s32 	%r328, %r422, 4;
	mul.wide.u32 	%rd257, %r328, 4;
	add.s64 	%rd133, %rd7, %rd257;
	ld.global.f32 	%f73, [%rd133];
	cvt.rzi.s64.f32 	%rd258, %f73;
	cvt.rzi.s64.f64 	%rd259, %fd196;
	add.s64 	%rd134, %rd259, %rd258;
	or.b64  	%rd260, %rd134, %rd8;
	and.b64  	%rd261, %rd260, -4294967296;
	setp.ne.s64 	%p79, %rd261, 0;
	@%p79 bra 	$L__BB0_137;
	cvt.u32.u64 	%r329, %rd8;
	cvt.u32.u64 	%r330, %rd134;
	rem.u32 	%r331, %r330, %r329;
	cvt.u64.u32 	%rd365, %r331;
	bra.uni 	$L__BB0_138;
$L__BB0_137:
	rem.s64 	%rd365, %rd134, %rd8;
$L__BB0_138:
	add.s64 	%rd138, %rd365, %rd8;
	or.b64  	%rd262, %rd138, %rd8;
	and.b64  	%rd263, %rd262, -4294967296;
	setp.ne.s64 	%p80, %rd263, 0;
	@%p80 bra 	$L__BB0_140;
	cvt.u32.u64 	%r332, %rd8;
	cvt.u32.u64 	%r333, %rd138;
	rem.u32 	%r334, %r333, %r332;
	cvt.u64.u32 	%rd366, %r334;
	bra.uni 	$L__BB0_141;
$L__BB0_140:
	rem.s64 	%rd366, %rd138, %rd8;
$L__BB0_141:
	cvt.rn.f32.s64 	%f74, %rd366;
	st.global.f32 	[%rd133], %f74;
$L__BB0_142:
	ld.param.u32 	%r389, [_Z28gpu_matrix_matrix_multiplierIfLi128ELi128ELi8ELi8ELi8EEviiiPT_S1_S1_i_param_1];
	add.s32 	%r423, %r423, 1;
	add.s32 	%r422, %r422, %r389;
	add.s32 	%r415, %r415, 1;
	add.s64 	%rd335, %rd335, 64;
	setp.ne.s32 	%p81, %r423, 8;
	@%p81 bra 	$L__BB0_7;
$L__BB0_143:
	ret;

}
	// .globl	_Z28gpu_matrix_matrix_multiplierIfLi64ELi64ELi8ELi8ELi8EEviiiPT_S1_S1_i
.visible .entry _Z28gpu_matrix_matrix_multiplierIfLi64ELi64ELi8ELi8ELi8EEviiiPT_S1_S1_i(
	.param .u32 _Z28gpu_matrix_matrix_multiplierIfLi64ELi64ELi8ELi8ELi8EEviiiPT_S1_S1_i_param_0,
	.param .u32 _Z28gpu_matrix_matrix_multiplierIfLi64ELi64ELi8ELi8ELi8EEviiiPT_S1_S1_i_param_1,
	.param .u32 _Z28gpu_matrix_matrix_multiplierIfLi64ELi64ELi8ELi8ELi8EEviiiPT_S1_S1_i_param_2,
	.param .u64 .ptr .align 1 _Z28gpu_matrix_matrix_multiplierIfLi64ELi64ELi8ELi8ELi8EEviiiPT_S1_S1_i_param_3,
	.param .u64 .ptr .align 1 _Z28gpu_matrix_matrix_multiplierIfLi64ELi64ELi8ELi8ELi8EEviiiPT_S1_S1_i_param_4,
	.param .u64 .ptr .align 1 _Z28gpu_matrix_matrix_multiplierIfLi64ELi64ELi8ELi8ELi8EEviiiPT_S1_S1_i_param_5,
	.param .u32 _Z28gpu_matrix_matrix_multiplierIfLi64ELi64ELi8ELi8ELi8EEviiiPT_S1_S1_i_param_6
)
{
	.local .align 16 .b8 	__local_depot1[512];
	.reg .b64 	%SP;
	.reg .b64 	%SPL;
	.reg .pred 	%p<107>;
	.reg .b32 	%r<423>;
	.reg .b32 	%f<113>;
	.reg .b64 	%rd<367>;
	.reg .b64 	%fd<367>;
	// demoted variable
	.shared .align 4 .b8 _ZZ28gpu_matrix_matrix_multiplierIfLi64ELi64ELi8ELi8ELi8EEviiiPT_S1_S1_iE2As[2048];
	// demoted variable
	.shared .align 4 .b8 _ZZ28gpu_matrix_matrix_multiplierIfLi64ELi64ELi8ELi8ELi8EEviiiPT_S1_S1_iE2Bs[2208];
	mov.u64 	%SPL, __local_depot1;
	ld.param.u32 	%r44, [_Z28gpu_matrix_matrix_multiplierIfLi64ELi64ELi8ELi8ELi8EEviiiPT_S1_S1_i_param_2];
	ld.param.u64 	%rd144, [_Z28gpu_matrix_matrix_multiplierIfLi64ELi64ELi8ELi8ELi8EEviiiPT_S1_S1_i_param_3];
	ld.param.u64 	%rd145, [_Z28gpu_matrix_matrix_multiplierIfLi64ELi64ELi8ELi8ELi8EEviiiPT_S1_S1_i_param_4];
	cvta.to.global.u64 	%rd1, %rd145;
	cvta.to.global.u64 	%rd2, %rd144;
	add.u64 	%rd3, %SPL, 0;
	mov.u32 	%r46, %ctaid.y;
	mov.u32 	%r47, %ctaid.x;
	mov.f64 	%fd197, 0d0000000000000000;
	st.local.v2.f64 	[%rd3], {%fd197, %fd197};
	st.local.v2.f64 	[%rd3+16], {%fd197, %fd197};
	add.s64 	%rd335, %rd3, 32;
	st.local.v2.f64 	[%rd3+32], {%fd197, %fd197};
	st.local.v2.f64 	[%rd3+48], {%fd197, %fd197};
	st.local.v2.f64 	[%rd3+64], {%fd197, %fd197};
	st.local.v2.f64 	[%rd3+80], {%fd197, %fd197};
	st.local.v2.f64 	[%rd3+96], {%fd197, %fd197};
	st.local.v2.f64 	[%rd3+112], {%fd197, %fd197};
	st.local.v2.f64 	[%rd3+128], {%fd197, %fd197};
	st.local.v2.f64 	[%rd3+144], {%fd197, %fd197};
	st.local.v2.f64 	[%rd3+160], {%fd197, %fd197};
	st.local.v2.f64 	[%rd3+176], {%fd197, %fd197};
	st.local.v2.f64 	[%rd3+192], {%fd197, %fd197};
	st.local.v2.f64 	[%rd3+208], {%fd197, %fd197};
	st.local.v2.f64 	[%rd3+224], {%fd197, %fd197};
	st.local.v2.f64 	[%rd3+240], {%fd197, %fd197};
	st.local.v2.f64 	[%rd3+256], {%fd197, %fd197};
	st.local.v2.f64 	[%rd3+272], {%fd197, %fd197};
	st.local.v2.f64 	[%rd3+288], {%fd197, %fd197};
	st.local.v2.f64 	[%rd3+304], {%fd197, %fd197};
	st.local.v2.f64 	[%rd3+320], {%fd197, %fd197};
	st.local.v2.f64 	[%rd3+336], {%fd197, %fd197};
	st.local.v2.f64 	[%rd3+352], {%fd197, %fd197};
	st.local.v2.f64 	[%rd3+368], {%fd197, %fd197};
	st.local.v2.f64 	[%rd3+384], {%fd197, %fd197};
	st.local.v2.f64 	[%rd3+400], {%fd197, %fd197};
	st.local.v2.f64 	[%rd3+416], {%fd197, %fd197};
	st.local.v2.f64 	[%rd3+432], {%fd197, %fd197};
	st.local.v2.f64 	[%rd3+448], {%fd197, %fd197};
	st.local.v2.f64 	[%rd3+464], {%fd197, %fd197};
	st.local.v2.f64 	[%rd3+480], {%fd197, %fd197};
	st.local.v2.f64 	[%rd3+496], {%fd197, %fd197};
	shl.b32 	%r1, %r46, 6;
	shl.b32 	%r2, %r47, 6;
	setp.eq.s32 	%p1, %r44, 0;
	@%p1 bra 	$L__BB1_5;
	ld.param.u32 	%r399, [_Z28gpu_matrix_matrix_multiplierIfLi64ELi64ELi8ELi8ELi8EEviiiPT_S1_S1_i_param_2];
	mul.wide.u32 	%rd147, %r2, 4;
	add.s64 	%rd337, %rd1, %rd147;
	mul.lo.s32 	%r49, %r399, %r1;
	mul.wide.u32 	%rd148, %r49, 4;
	add.s64 	%rd336, %rd2, %rd148;
	mov.b32 	%r417, 0;
	mov.f64 	%fd303, 0d0000000000000000;
	mov.u32 	%r52, %tid.x;
	shr.u32 	%r54, %r52, 1;
	add.s32 	%r55, %r1, %r54;
	shl.b32 	%r56, %r52, 2;
	and.b32  	%r57, %r56, 4;
	shl.b32 	%r123, %r52, 8;
	and.b32  	%r124, %r123, 256;
	add.s32 	%r125, %r124, %r54;
	shl.b32 	%r126, %r125, 2;
	mov.u32 	%r127, _ZZ28gpu_matrix_matrix_multiplierIfLi64ELi64ELi8ELi8ELi8EEviiiPT_S1_S1_iE2As;
	add.s32 	%r128, %r127, %r126;
	and.b32  	%r131, %r56, 60;
	mov.f64 	%fd304, %fd303;
	mov.f64 	%fd305, %fd303;
	mov.f64 	%fd306, %fd303;
	mov.f64 	%fd307, %fd303;
	mov.f64 	%fd308, %fd303;
	mov.f64 	%fd309, %fd303;
	mov.f64 	%fd310, %fd303;
	mov.f64 	%fd311, %fd303;
	mov.f64 	%fd312, %fd303;
	mov.f64 	%fd313, %fd303;
	mov.f64 	%fd314, %fd303;
	mov.f64 	%fd315, %fd303;
	mov.f64 	%fd316, %fd303;
	mov.f64 	%fd317, %fd303;
	mov.f64 	%fd318, %fd303;
	mov.f64 	%fd319, %fd303;
	mov.f64 	%fd320, %fd303;
	mov.f64 	%fd321, %fd303;
	mov.f64 	%fd322, %fd303;
	mov.f64 	%fd323, %fd303;
	mov.f64 	%fd324, %fd303;
	mov.f64 	%fd325, %fd303;
	mov.f64 	%fd326, %fd303;
	mov.f64 	%fd327, %fd303;
	mov.f64 	%fd328, %fd303;
	mov.f64 	%fd329, %fd303;
	mov.f64 	%fd330, %fd303;
	mov.f64 	%fd331, %fd303;
	mov.f64 	%fd332, %fd303;
	mov.f64 	%fd333, %fd303;
	mov.f64 	%fd334, %fd303;
	mov.f64 	%fd335, %fd303;
	mov.f64 	%fd336, %fd303;
	mov.f64 	%fd337, %fd303;
	mov.f64 	%fd338, %fd303;
	mov.f64 	%fd339, %fd303;
	mov.f64 	%fd340, %fd303;
	mov.f64 	%fd341, %fd303;
	mov.f64 	%fd342, %fd303;
	mov.f64 	%fd343, %fd303;
	mov.f64 	%fd344, %fd303;
	mov.f64 	%fd345, %fd303;
	mov.f64 	%fd346, %fd303;
	mov.f64 	%fd347, %fd303;
	mov.f64 	%fd348, %fd303;
	mov.f64 	%fd349, %fd303;
	mov.f64 	%fd350, %fd303;
	mov.f64 	%fd351, %fd303;
	mov.f64 	%fd352, %fd303;
	mov.f64 	%fd353, %fd303;
	mov.f64 	%fd354, %fd303;
	mov.f64 	%fd355, %fd303;
	mov.f64 	%fd356, %fd303;
	mov.f64 	%fd357, %fd303;
	mov.f64 	%fd358, %fd303;
	mov.f64 	%fd359, %fd303;
	mov.f64 	%fd360, %fd303;
	mov.f64 	%fd361, %fd303;
	mov.f64 	%fd362, %fd303;
	mov.f64 	%fd363, %fd303;
	mov.f64 	%fd364, %fd303;
	mov.f64 	%fd365, %fd303;
	mov.f64 	%fd366, %fd303;
$L__BB1_2:
	ld.param.u32 	%r400, [_Z28gpu_matrix_matrix_multiplierIfLi64ELi64ELi8ELi8ELi8EEviiiPT_S1_S1_i_param_2];
	ld.param.u32 	%r350, [_Z28gpu_matrix_matrix_multiplierIfLi64ELi64ELi8ELi8ELi8EEviiiPT_S1_S1_i_param_0];
	setp.ge.u32 	%p2, %r55, %r350;
	add.s32 	%r58, %r417, %r57;
	add.s32 	%r59, %r58, 3;
	setp.ge.u32 	%p3, %r59, %r400;
	or.pred  	%p4, %p2, %p3;
	@%p4 bra 	$L__BB1_29;
	ld.param.u32 	%r407, [_Z28gpu_matrix_matrix_multiplierIfLi64ELi64ELi8ELi8ELi8EEviiiPT_S1_S1_i_param_2];
	mad.lo.s32 	%r122, %r407, %r54, %r57;
	mul.wide.u32 	%rd155, %r122, 4;
	add.s64 	%rd156, %rd336, %rd155;
	ld.global.v4.f32 	{%f23, %f24, %f107, %f108}, [%rd156];
	st.shared.f32 	[%r128], %f23;
	st.shared.f32 	[%r128+256], %f24;
	bra.uni 	$L__BB1_35;
$L__BB1_4:
	st.local.v2.f64 	[%rd3], {%fd366, %fd365};
	st.local.v2.f64 	[%rd3+16], {%fd364, %fd363};
	st.local.v2.f64 	[%rd3+32], {%fd362, %fd361};
	st.local.v2.f64 	[%rd3+48], {%fd360, %fd359};
	st.local.v2.f64 	[%rd3+64], {%fd358, %fd357};
	st.local.v2.f64 	[%rd3+80], {%fd356, %fd355};
	st.local.v2.f64 	[%rd3+96], {%fd354, %fd353};
	st.local.v2.f64 	[%rd3+112], {%fd352, %fd351};
	st.local.v2.f64 	[%rd3+128], {%fd350, %fd349};
	st.local.v2.f64 	[%rd3+144], {%fd348, %fd347};
	st.local.v2.f64 	[%rd3+160], {%fd346, %fd345};
	st.local.v2.f64 	[%rd3+176], {%fd344, %fd343};
	st.local.v2.f64 	[%rd3+192], {%fd342, %fd341};
	st.local.v2.f64 	[%rd3+208], {%fd340, %fd339};
	st.local.v2.f64 	[%rd3+224], {%fd338, %fd337};
	st.local.v2.f64 	[%rd3+240], {%fd336, %fd335};
	st.local.v2.f64 	[%rd3+256], {%fd334, %fd333};
	st.local.v2.f64 	[%rd3+272], {%fd332, %fd331};
	st.local.v2.f64 	[%rd3+288], {%fd330, %fd329};
	st.local.v2.f64 	[%rd3+304], {%fd328, %fd327};
	st.local.v2.f64 	[%rd3+320], {%fd326, %fd325};
	st.local.v2.f64 	[%rd3+336], {%fd324, %fd323};
	st.local.v2.f64 	[%rd3+352], {%fd322, %fd321};
	st.local.v2.f64 	[%rd3+368], {%fd320, %fd319};
	st.local.v2.f64 	[%rd3+384], {%fd318, %fd317};
	st.local.v2.f64 	[%rd3+400], {%fd316, %fd315};
	st.local.v2.f64 	[%rd3+416], {%fd314, %fd313};
	st.local.v2.f64 	[%rd3+432], {%fd312, %fd311};
	st.local.v2.f64 	[%rd3+448], {%fd310, %fd309};
	st.local.v2.f64 	[%rd3+464], {%fd308, %fd307};
	st.local.v2.f64 	[%rd3+480], {%fd306, %fd305};
	st.local.v2.f64 	[%rd3+496], {%fd304, %fd303};
$L__BB1_5:
	ld.param.u32 	%r413, [_Z28gpu_matrix_matrix_multiplierIfLi64ELi64ELi8ELi8ELi8EEviiiPT_S1_S1_i_param_6];
	ld.param.u64 	%rd334, [_Z28gpu_matrix_matrix_multiplierIfLi64ELi64ELi8ELi8ELi8EEviiiPT_S1_S1_i_param_5];
	cvta.to.global.u64 	%rd7, %rd334;
	mov.u32 	%r228, %tid.x;
	and.b32  	%r229, %r228, 1016;
	mov.u32 	%r230, %ctaid.y;
	shl.b32 	%r231, %r230, 6;
	add.s32 	%r414, %r231, %r229;
	shl.b32 	%r232, %r228, 3;
	and.b32  	%r4, %r232, 56;
	mov.u32 	%r233, %ctaid.x;
	shl.b32 	%r5, %r233, 6;
	or.b32  	%r6, %r4, %r5;
	setp.eq.s32 	%p28, %r413, 0;
	cvt.s64.s32 	%rd8, %r413;
	@%p28 bra 	$L__BB1_11;
	ld.param.u32 	%r379, [_Z28gpu_matrix_matrix_multiplierIfLi64ELi64ELi8ELi8ELi8EEviiiPT_S1_S1_i_param_1];
	add.s32 	%r7, %r6, 3;
	add.s32 	%r8, %r6, 1;
	add.s32 	%r9, %r6, 2;
	add.s32 	%r10, %r6, 4;
	add.s32 	%r11, %r6, 7;
	add.s32 	%r12, %r6, 5;
	add.s32 	%r13, %r6, 6;
	mad.lo.s32 	%r235, %r379, %r414, %r5;
	add.s32 	%r236, %r235, %r4;
	add.s32 	%r421, %r236, 3;
	mov.b32 	%r422, 0;
$L__BB1_7:
	ld.param.u32 	%r380, [_Z28gpu_matrix_matrix_multiplierIfLi64ELi64ELi8ELi8ELi8EEviiiPT_S1_S1_i_param_1];
	ld.param.u32 	%r354, [_Z28gpu_matrix_matrix_multiplierIfLi64ELi64ELi8ELi8ELi8EEviiiPT_S1_S1_i_param_0];
	setp.lt.u32 	%p29, %r7, %r380;
	setp.lt.u32 	%p30, %r414, %r354;
	and.pred  	%p31, %p30, %p29;
	@%p31 bra 	$L__BB1_46;
	ld.param.u32 	%r381, [_Z28gpu_matrix_matrix_multiplierIfLi64ELi64ELi8ELi8ELi8EEviiiPT_S1_S1_i_param_1];
	ld.param.u32 	%r355, [_Z28gpu_matrix_matrix_multiplierIfLi64ELi64ELi8ELi8ELi8EEviiiPT_S1_S1_i_param_0];
	setp.lt.u32 	%p32, %r414, %r355;
	setp.lt.u32 	%p33, %r6, %r381;
	and.pred  	%p34, %p32, %p33;
	@%p34 bra 	$L__BB1_9;
	bra.uni 	$L__BB1_76;
$L__BB1_9:
	add.s32 	%r237, %r421, -3;
	mul.wide.u32 	%rd166, %r237, 4;
	add.s64 	%rd52, %rd7, %rd166;
	ld.global.f32 	%f47, [%rd52];
	cvt.rzi.s64.f32 	%rd167, %f47;
	ld.local.f64 	%fd215, [%rd335+-32];
	cvt.rzi.s64.f64 	%rd168, %fd215;
	add.s64 	%rd53, %rd168, %rd167;
	or.b64  	%rd169, %rd53, %rd8;
	and.b64  	%rd170, %rd169, -4294967296;
	setp.ne.s64 	%p35, %rd170, 0;
	@%p35 bra 	$L__BB1_71;
	cvt.u32.u64 	%r238, %rd8;
	cvt.u32.u64 	%r239, %rd53;
	rem.u32 	%r240, %r239, %r238;
	cvt.u64.u32 	%rd347, %r240;
	bra.uni 	$L__BB1_72;
$L__BB1_11:
	ld.param.u32 	%r389, [_Z28gpu_matrix_matrix_multiplierIfLi64ELi64ELi8ELi8ELi8EEviiiPT_S1_S1_i_param_1];
	add.s32 	%r15, %r6, 3;
	add.s32 	%r16, %r6, 1;
	add.s32 	%r17, %r6, 2;
	add.s32 	%r18, %r6, 4;
	add.s32 	%r19, %r6, 7;
	add.s32 	%r20, %r6, 5;
	add.s32 	%r21, %r6, 6;
	mad.lo.s32 	%r335, %r389, %r414, %r5;
	add.s32 	%r336, %r335, %r4;
	add.s32 	%r415, %r336, 3;
	mov.b32 	%r416, 0;
$L__BB1_12:
	ld.param.u32 	%r390, [_Z28gpu_matrix_matrix_multiplierIfLi64ELi64ELi8ELi8ELi8EEviiiPT_S1_S1_i_param_1];
	ld.param.u32 	%r362, [_Z28gpu_matrix_matrix_multiplierIfLi64ELi64ELi8ELi8ELi8EEviiiPT_S1_S1_i_param_0];
	setp.lt.u32 	%p82, %r15, %r390;
	setp.lt.u32 	%p83, %r414, %r362;
	and.pred  	%p84, %p83, %p82;
	@%p84 bra 	$L__BB1_13;
	bra.uni 	$L__BB1_23;
$L__BB1_13:
	add.s32 	%r340, %r415, -3;
	mul.wide.u32 	%rd279, %r340, 4;
	add.s64 	%rd280, %rd7, %rd279;
	ld.global.f32 	%f81, [%rd280];
	cvt.rzi.s64.f32 	%rd281, %f81;
	ld.local.v2.f64 	{%fd228, %fd229}, [%rd335+-32];
	cvt.rzi.s64.f64 	%rd282, %fd228;
	add.s64 	%rd283, %rd282, %rd281;
	cvt.rn.f32.s64 	%f82, %rd283;
	st.global.f32 	[%rd280], %f82;
	add.s32 	%r341, %r415, -2;
	mul.wide.u32 	%rd284, %r341, 4;
	add.s64 	%rd285, %rd7, %rd284;
	ld.global.f32 	%f83, [%rd285];
	cvt.rzi.s64.f32 	%rd286, %f83;
	cvt.rzi.s64.f64 	%rd287, %fd229;
	add.s64 	%rd288, %rd287, %rd286;
	cvt.rn.f32.s64 	%f84, %rd288;
	st.global.f32 	[%rd285], %f84;
	add.s32 	%r342, %r415, -1;
	mul.wide.u32 	%rd289, %r342, 4;
	add.s64 	%rd290, %rd7, %rd289;
	ld.global.f32 	%f85, [%rd290];
	cvt.rzi.s64.f32 	%rd291, %f85;
	ld.local.v2.f64 	{%fd230, %fd231}, [%rd335+-16];
	cvt.rzi.s64.f64 	%rd292, %fd230;
	add.s64 	%rd293, %rd292, %rd291;
	cvt.rn.f32.s64 	%f86, %rd293;
	st.global.f32 	[%rd290], %f86;
	mul.wide.u32 	%rd294, %r415, 4;
	add.s64 	%rd295, %rd7, %rd294;
	ld.global.f32 	%f87, [%rd295];
	cvt.rzi.s64.f32 	%rd296, %f87;
	cvt.rzi.s64.f64 	%rd297, %fd231;
	add.s64 	%rd298, %rd297, %rd296;
	cvt.rn.f32.s64 	%f88, %rd298;
	st.global.f32 	[%rd295], %f88;
$L__BB1_14:
	ld.param.u32 	%r394, [_Z28gpu_matrix_matrix_multiplierIfLi64ELi64ELi8ELi8ELi8EEviiiPT_S1_S1_i_param_1];
	ld.param.u32 	%r366, [_Z28gpu_matrix_matrix_multiplierIfLi64ELi64ELi8ELi8ELi8EEviiiPT_S1_S1_i_param_0];
	setp.lt.u32 	%p94, %r414, %r366;
	setp.lt.u32 	%p95, %r19, %r394;
	and.pred  	%p96, %p94, %p95;
	@%p96 bra 	$L__BB1_21;
	ld.param.u32 	%r395, [_Z28gpu_matrix_matrix_multiplierIfLi64ELi64ELi8ELi8ELi8EEviiiPT_S1_S1_i_param_1];
	ld.param.u32 	%r367, [_Z28gpu_matrix_matrix_multiplierIfLi64ELi64ELi8ELi8ELi8EEviiiPT_S1_S1_i_param_0];
	setp.ge.u32 	%p97, %r414, %r367;
	setp.ge.u32 	%p98, %r18, %r395;
	or.pred  	%p99, %p97, %p98;
	@%p99 bra 	$L__BB1_17;
	add.s32 	%r343, %r415, 1;
	mul.wide.u32 	%rd299, %r343, 4;
	add.s64 	%rd300, %rd7, %rd299;
	ld.global.f32 	%f89, [%rd300];
	cvt.rzi.s64.f32 	%rd301, %f89;
	ld.local.f64 	%fd232, [%rd335];
	cvt.rzi.s64.f64 	%rd302, %fd232;
	add.s64 	%rd303, %rd302, %rd301;
	cvt.rn.f32.s64 	%f90, %rd303;
	st.global.f32 	[%rd300], %f90;
$L__BB1_17:
	ld.param.u32 	%r396, [_Z28gpu_matrix_matrix_multiplierIfLi64ELi64ELi8ELi8ELi8EEviiiPT_S1_S1_i_param_1];
	ld.param.u32 	%r368, [_Z28gpu_matrix_matrix_multiplierIfLi64ELi64ELi8ELi8ELi8EEviiiPT_S1_S1_i_param_0];
	setp.ge.u32 	%p100, %r414, %r368;
	setp.ge.u32 	%p101, %r20, %r396;
	or.pred  	%p102, %p100, %p101;
	@%p102 bra 	$L__BB1_19;
	add.s32 	%r344, %r415, 2;
	mul.wide.u32 	%rd304, %r344, 4;
	add.s64 	%rd305, %rd7, %rd304;
	ld.global.f32 	%f91, [%rd305];
	cvt.rzi.s64.f32 	%rd306, %f91;
	ld.local.f64 	%fd233, [%rd335+8];
	cvt.rzi.s64.f64 	%rd307, %fd233;
	add.s64 	%rd308, %rd307, %rd306;
	cvt.rn.f32.s64 	%f92, %rd308;
	st.global.f32 	[%rd305], %f92;
$L__BB1_19:
	ld.param.u32 	%r397, [_Z28gpu_matrix_matrix_multiplierIfLi64ELi64ELi8ELi8ELi8EEviiiPT_S1_S1_i_param_1];
	ld.param.u32 	%r369, [_Z28gpu_matrix_matrix_multiplierIfLi64ELi64ELi8ELi8ELi8EEviiiPT_S1_S1_i_param_0];
	setp.ge.u32 	%p103, %r414, %r369;
	setp.ge.u32 	%p104, %r21, %r397;
	or.pred  	%p105, %p103, %p104;
	@%p105 bra 	$L__BB1_22;
	add.s32 	%r345, %r415, 3;
	mul.wide.u32 	%rd309, %r345, 4;
	add.s64 	%rd310, %rd7, %rd309;
	ld.global.f32 	%f93, [%rd310];
	cvt.rzi.s64.f32 	%rd311, %f93;
	ld.local.f64 	%fd234, [%rd335+16];
	cvt.rzi.s64.f64 	%rd312, %fd234;
	add.s64 	%rd313, %rd312, %rd311;
	cvt.rn.f32.s64 	%f94, %rd313;
	st.global.f32 	[%rd310], %f94;
	bra.uni 	$L__BB1_22;
$L__BB1_21:
	add.s32 	%r346, %r415, 1;
	mul.wide.u32 	%rd314, %r346, 4;
	add.s64 	%rd315, %rd7, %rd314;
	ld.global.f32 	%f95, [%rd315];
	cvt.rzi.s64.f32 	%rd316, %f95;
	ld.local.v2.f64 	{%fd235, %fd236}, [%rd335];
	cvt.rzi.s64.f64 	%rd317, %fd235;
	add.s64 	%rd318, %rd317, %rd316;
	cvt.rn.f32.s64 	%f96, %rd318;
	st.global.f32 	[%rd315], %f96;
	add.s32 	%r347, %r415, 2;
	mul.wide.u32 	%rd319, %r347, 4;
	add.s64 	%rd320, %rd7, %rd319;
	ld.global.f32 	%f97, [%rd320];
	cvt.rzi.s64.f32 	%rd321, %f97;
	cvt.rzi.s64.f64 	%rd322, %fd236;
	add.s64 	%rd323, %rd322, %rd321;
	cvt.rn.f32.s64 	%f98, %rd323;
	st.global.f32 	[%rd320], %f98;
	add.s32 	%r348, %r415, 3;
	mul.wide.u32 	%rd324, %r348, 4;
	add.s64 	%rd325, %rd7, %rd324;
	ld.global.f32 	%f99, [%rd325];
	cvt.rzi.s64.f32 	%rd326, %f99;
	ld.local.v2.f64 	{%fd237, %fd238}, [%rd335+16];
	cvt.rzi.s64.f64 	%rd327, %fd237;
	add.s64 	%rd328, %rd327, %rd326;
	cvt.rn.f32.s64 	%f100, %rd328;
	st.global.f32 	[%rd325], %f100;
	add.s32 	%r349, %r415, 4;
	mul.wide.u32 	%rd329, %r349, 4;
	add.s64 	%rd330, %rd7, %rd329;
	ld.global.f32 	%f101, [%rd330];
	cvt.rzi.s64.f32 	%rd331, %f101;
	cvt.rzi.s64.f64 	%rd332, %fd238;
	add.s64 	%rd333, %rd332, %rd331;
	cvt.rn.f32.s64 	%f102, %rd333;
	st.global.f32 	[%rd330], %f102;
$L__BB1_22:
	ld.param.u32 	%r398, [_Z28gpu_matrix_matrix_multiplierIfLi64ELi64ELi8ELi8ELi8EEviiiPT_S1_S1_i_param_1];
	add.s32 	%r416, %r416, 1;
	add.s64 	%rd335, %rd335, 64;
	add.s32 	%r415, %r415, %r398;
	add.s32 	%r414, %r414, 1;
	setp.eq.s32 	%p106, %r416, 8;
	@%p106 bra 	$L__BB1_143;
	bra.uni 	$L__BB1_12;
$L__BB1_23:
	ld.param.u32 	%r391, [_Z28gpu_matrix_matrix_multiplierIfLi64ELi64ELi8ELi8ELi8EEviiiPT_S1_S1_i_param_1];
	ld.param.u32 	%r363, [_Z28gpu_matrix_matrix_multiplierIfLi64ELi64ELi8ELi8ELi8EEviiiPT_S1_S1_i_param_0];
	setp.ge.u32 	%p85, %r414, %r363;
	setp.ge.u32 	%p86, %r6, %r391;
	or.pred  	%p87, %p85, %p86;
	@%p87 bra 	$L__BB1_25;
	add.s32 	%r337, %r415, -3;
	mul.wide.u32 	%rd264, %r337, 4;
	add.s64 	%rd265, %rd7, %rd264;
	ld.global.f32 	%f75, [%rd265];
	cvt.rzi.s64.f32 	%rd266, %f75;
	ld.local.f64 	%fd225, [%rd335+-32];
	cvt.rzi.s64.f64 	%rd267, %fd225;
	add.s64 	%rd268, %rd267, %rd266;
	cvt.rn.f32.s64 	%f76, %rd268;
	st.global.f32 	[%rd265], %f76;
$L__BB1_25:
	ld.param.u32 	%r392, [_Z28gpu_matrix_matrix_multiplierIfLi64ELi64ELi8ELi8ELi8EEviiiPT_S1_S1_i_param_1];
	ld.param.u32 	%r364, [_Z28gpu_matrix_matrix_multiplierIfLi64ELi64ELi8ELi8ELi8EEviiiPT_S1_S1_i_param_0];
	setp.ge.u32 	%p88, %r414, %r364;
	setp.ge.u32 	%p89, %r16, %r392;
	or.pred  	%p90, %p88, %p89;
	@%p90 bra 	$L__BB1_27;
	add.s32 	%r338, %r415, -2;
	mul.wide.u32 	%rd269, %r338, 4;
	add.s64 	%rd270, %rd7, %rd269;
	ld.global.f32 	%f77, [%rd270];
	cvt.rzi.s64.f32 	%rd271, %f77;
	ld.local.f64 	%fd226, [%rd335+-24];
	cvt.rzi.s64.f64 	%rd272, %fd226;
	add.s64 	%rd273, %rd272, %rd271;
	cvt.rn.f32.s64 	%f78, %rd273;
	st.global.f32 	[%rd270], %f78;
$L__BB1_27:
	ld.param.u32 	%r393, [_Z28gpu_matrix_matrix_multiplierIfLi64ELi64ELi8ELi8ELi8EEviiiPT_S1_S1_i_param_1];
	ld.param.u32 	%r365, [_Z28gpu_matrix_matrix_multiplierIfLi64ELi64ELi8ELi8ELi8EEviiiPT_S1_S1_i_param_0];
	setp.ge.u32 	%p91, %r414, %r365;
	setp.ge.u32 	%p92, %r17, %r393;
	or.pred  	%p93, %p91, %p92;
	@%p93 bra 	$L__BB1_14;
	add.s32 	%r339, %r415, -1;
	mul.wide.u32 	%rd274, %r339, 4;
	add.s64 	%rd275, %rd7, %rd274;
	ld.global.f32 	%f79, [%rd275];
	cvt.rzi.s64.f32 	%rd276, %f79;
	ld.local.f64 	%fd227, [%rd335+-16];
	cvt.rzi.s64.f64 	%rd277, %fd227;
	add.s64 	%rd278, %rd277, %rd276;
	cvt.rn.f32.s64 	%f80, %rd278;
	st.global.f32 	[%rd275], %f80;
	bra.uni 	$L__BB1_14;
$L__BB1_29:
	ld.param.u32 	%r401, [_Z28gpu_matrix_matrix_multiplierIfLi64ELi64ELi8ELi8ELi8EEviiiPT_S1_S1_i_param_2];
	ld.param.u32 	%r351, [_Z28gpu_matrix_matrix_multiplierIfLi64ELi64ELi8ELi8ELi8EEviiiPT_S1_S1_i_param_0];
	mov.u32 	%r60, %ctaid.y;
	shl.b32 	%r61, %r60, 6;
	mov.u32 	%r62, %tid.x;
	shr.u32 	%r64, %r62, 1;
	add.s32 	%r65, %r61, %r64;
	setp.ge.u32 	%p5, %r65, %r351;
	shl.b32 	%r66, %r62, 2;
	and.b32  	%r67, %r66, 4;
	add.s32 	%r68, %r417, %r67;
	setp.ge.u32 	%p6, %r68, %r401;
	mov.f32 	%f105, 0f00000000;
	or.pred  	%p7, %p5, %p6;
	@%p7 bra 	$L__BB1_31;
	ld.param.u32 	%r402, [_Z28gpu_matrix_matrix_multiplierIfLi64ELi64ELi8ELi8ELi8EEviiiPT_S1_S1_i_param_2];
	mov.u32 	%r69, %tid.x;
	shr.u32 	%r70, %r69, 1;
	shl.b32 	%r71, %r69, 2;
	and.b32  	%r72, %r71, 4;
	mad.lo.s32 	%r73, %r402, %r70, %r72;
	mul.wide.u32 	%rd149, %r73, 4;
	add.s64 	%rd150, %rd336, %rd149;
	ld.global.f32 	%f105, [%rd150];
$L__BB1_31:
	ld.param.u32 	%r403, [_Z28gpu_matrix_matrix_multiplierIfLi64ELi64ELi8ELi8ELi8EEviiiPT_S1_S1_i_param_2];
	ld.param.u32 	%r352, [_Z28gpu_matrix_matrix_multiplierIfLi64ELi64ELi8ELi8ELi8EEviiiPT_S1_S1_i_param_0];
	mov.u32 	%r74, %ctaid.y;
	shl.b32 	%r75, %r74, 6;
	mov.u32 	%r76, %tid.x;
	shr.u32 	%r78, %r76, 1;
	add.s32 	%r79, %r75, %r78;
	setp.ge.u32 	%p8, %r79, %r352;
	shl.b32 	%r80, %r76, 2;
	and.b32  	%r81, %r80, 4;
	shl.b32 	%r82, %r76, 8;
	and.b32  	%r83, %r82, 256;
	add.s32 	%r84, %r83, %r78;
	shl.b32 	%r85, %r84, 2;
	mov.u32 	%r86, _ZZ28gpu_matrix_matrix_multiplierIfLi64ELi64ELi8ELi8ELi8EEviiiPT_S1_S1_iE2As;
	add.s32 	%r87, %r86, %r85;
	st.shared.f32 	[%r87], %f105;
	add.s32 	%r88, %r417, %r81;
	add.s32 	%r89, %r88, 1;
	setp.ge.u32 	%p9, %r89, %r403;
	mov.f32 	%f106, 0f00000000;
	or.pred  	%p10, %p8, %p9;
	@%p10 bra 	$L__BB1_33;
	ld.param.u32 	%r404, [_Z28gpu_matrix_matrix_multiplierIfLi64ELi64ELi8ELi8ELi8EEviiiPT_S1_S1_i_param_2];
	mov.u32 	%r90, %tid.x;
	shr.u32 	%r91, %r90, 1;
	shl.b32 	%r92, %r90, 2;
	and.b32  	%r93, %r92, 4;
	mad.lo.s32 	%r94, %r404, %r91, %r93;
	add.s32 	%r95, %r94, 1;
	mul.wide.u32 	%rd151, %r95, 4;
	add.s64 	%rd152, %rd336, %rd151;
	ld.global.f32 	%f106, [%rd152];
$L__BB1_33:
	ld.param.u32 	%r405, [_Z28gpu_matrix_matrix_multiplierIfLi64ELi64ELi8ELi8ELi8EEviiiPT_S1_S1_i_param_2];
	ld.param.u32 	%r353, [_Z28gpu_matrix_matrix_multiplierIfLi64ELi64ELi8ELi8ELi8EEviiiPT_S1_S1_i_param_0];
	mov.u32 	%r96, %ctaid.y;
	shl.b32 	%r97, %r96, 6;
	mov.u32 	%r98, %tid.x;
	shr.u32 	%r100, %r98, 1;
	add.s32 	%r101, %r97, %r100;
	setp.ge.u32 	%p11, %r101, %r353;
	shl.b32 	%r102, %r98, 2;
	and.b32  	%r103, %r102, 4;
	shl.b32 	%r104, %r98, 8;
	and.b32  	%r105, %r104, 256;
	add.s32 	%r106, %r105, %r100;
	shl.b32 	%r107, %r106, 2;
	mov.u32 	%r108, _ZZ28gpu_matrix_matrix_multiplierIfLi64ELi64ELi8ELi8ELi8EEviiiPT_S1_S1_iE2As;
	add.s32 	%r109, %r108, %r107;
	st.shared.f32 	[%r109+256], %f106;
	add.s32 	%r110, %r417, %r103;
	add.s32 	%r111, %r110, 2;
	setp.ge.u32 	%p12, %r111, %r405;
	mov.f32 	%f107, 0f00000000;
	or.pred  	%p13, %p11, %p12;
	mov.f32 	%f108, 0f00000000;
	@%p13 bra 	$L__BB1_35;
	ld.param.u32 	%r406, [_Z28gpu_matrix_matrix_multiplierIfLi64ELi64ELi8ELi8ELi8EEviiiPT_S1_S1_i_param_2];
	mov.u32 	%r112, %tid.x;
	shr.u32 	%r113, %r112, 1;
	shl.b32 	%r114, %r112, 2;
	and.b32  	%r115, %r114, 4;
	mad.lo.s32 	%r116, %r406, %r113, %r115;
	add.s32 	%r117, %r116, 2;
	mul.wide.u32 	%rd153, %r117, 4;
	add.s64 	%rd154, %rd336, %rd153;
	ld.global.f32 	%f107, [%rd154];
$L__BB1_35:
	ld.param.u32 	%r408, [_Z28gpu_matrix_matrix_multiplierIfLi64ELi64ELi8ELi8ELi8EEviiiPT_S1_S1_i_param_2];
	ld.param.u32 	%r370, [_Z28gpu_matrix_matrix_multiplierIfLi64ELi64ELi8ELi8ELi8EEviiiPT_S1_S1_i_param_1];
	mov.u32 	%r132, %ctaid.x;
	shl.b32 	%r133, %r132, 6;
	or.b32  	%r134, %r131, %r133;
	add.s32 	%r136, %r134, 3;
	setp.ge.u32 	%p14, %r136, %r370;
	shl.b32 	%r137, %r52, 8;
	and.b32  	%r138, %r137, 256;
	shr.u32 	%r139, %r52, 1;
	add.s32 	%r140, %r138, %r139;
	shl.b32 	%r141, %r140, 2;
	mov.u32 	%r142, _ZZ28gpu_matrix_matrix_multiplierIfLi64ELi64ELi8ELi8ELi8EEviiiPT_S1_S1_iE2As;
	add.s32 	%r143, %r142, %r141;
	st.shared.f32 	[%r143+512], %f107;
	st.shared.f32 	[%r143+768], %f108;
	shr.u32 	%r144, %r52, 4;
	add.s32 	%r145, %r417, %r144;
	setp.ge.u32 	%p15, %r145, %r408;
	or.pred  	%p16, %p15, %p14;
	@%p16 bra 	$L__BB1_37;
	ld.param.u32 	%r377, [_Z28gpu_matrix_matrix_multiplierIfLi64ELi64ELi8ELi8ELi8EEviiiPT_S1_S1_i_param_1];
	mov.u32 	%r200, %tid.x;
	shr.u32 	%r201, %r200, 4;
	shl.b32 	%r202, %r200, 2;
	and.b32  	%r203, %r202, 60;
	mad.lo.s32 	%r204, %r377, %r201, %r203;
	mul.wide.u32 	%rd163, %r204, 4;
	add.s64 	%rd164, %rd337, %rd163;
	ld.global.v4.f32 	{%f29, %f30, %f111, %f112}, [%rd164];
	mad.lo.s32 	%r205, %r201, 69, %r203;
	shl.b32 	%r206, %r205, 2;
	mov.u32 	%r207, _ZZ28gpu_matrix_matrix_multiplierIfLi64ELi64ELi8ELi8ELi8EEviiiPT_S1_S1_iE2Bs;
	add.s32 	%r208, %r207, %r206;
	st.shared.f32 	[%r208], %f29;
	st.shared.f32 	[%r208+4], %f30;
	bra.uni 	$L__BB1_43;
$L__BB1_37:
	ld.param.u32 	%r409, [_Z28gpu_matrix_matrix_multiplierIfLi64ELi64ELi8ELi8ELi8EEviiiPT_S1_S1_i_param_2];
	ld.param.u32 	%r371, [_Z28gpu_matrix_matrix_multiplierIfLi64ELi64ELi8ELi8ELi8EEviiiPT_S1_S1_i_param_1];
	mov.u32 	%r146, %tid.x;
	shr.u32 	%r147, %r146, 4;
	add.s32 	%r148, %r417, %r147;
	setp.ge.u32 	%p17, %r148, %r409;
	shl.b32 	%r149, %r146, 2;
	and.b32  	%r150, %r149, 60;
	mov.u32 	%r151, %ctaid.x;
	shl.b32 	%r152, %r151, 6;
	or.b32  	%r153, %r150, %r152;
	setp.ge.u32 	%p18, %r153, %r371;
	mov.f32 	%f109, 0f00000000;
	or.pred  	%p19, %p17, %p18;
	@%p19 bra 	$L__BB1_39;
	ld.param.u32 	%r372, [_Z28gpu_matrix_matrix_multiplierIfLi64ELi64ELi8ELi8ELi8EEviiiPT_S1_S1_i_param_1];
	mov.u32 	%r155, %tid.x;
	shr.u32 	%r156, %r155, 4;
	shl.b32 	%r157, %r155, 2;
	and.b32  	%r158, %r157, 60;
	mad.lo.s32 	%r159, %r372, %r156, %r158;
	mul.wide.u32 	%rd157, %r159, 4;
	add.s64 	%rd158, %rd337, %rd157;
	ld.global.f32 	%f109, [%rd158];
$L__BB1_39:
	ld.param.u32 	%r410, [_Z28gpu_matrix_matrix_multiplierIfLi64ELi64ELi8ELi8ELi8EEviiiPT_S1_S1_i_param_2];
	ld.param.u32 	%r373, [_Z28gpu_matrix_matrix_multiplierIfLi64ELi64ELi8ELi8ELi8EEviiiPT_S1_S1_i_param_1];
	mov.u32 	%r160, %tid.x;
	shr.u32 	%r161, %r160, 4;
	add.s32 	%r162, %r417, %r161;
	setp.ge.u32 	%p20, %r162, %r410;
	shl.b32 	%r163, %r160, 2;
	and.b32  	%r164, %r163, 60;
	mov.u32 	%r165, %ctaid.x;
	shl.b32 	%r166, %r165, 6;
	or.b32  	%r167, %r164, %r166;
	add.s32 	%r169, %r167, 1;
	setp.ge.u32 	%p21, %r169, %r373;
	mad.lo.s32 	%r170, %r161, 69, %r164;
	shl.b32 	%r171, %r170, 2;
	mov.u32 	%r172, _ZZ28gpu_matrix_matrix_multiplierIfLi64ELi64ELi8ELi8ELi8EEviiiPT_S1_S1_iE2Bs;
	add.s32 	%r173, %r172, %r171;
	st.shared.f32 	[%r173], %f109;
	mov.f32 	%f110, 0f00000000;
	or.pred  	%p22, %p20, %p21;
	@%p22 bra 	$L__BB1_41;
	ld.param.u32 	%r374, [_Z28gpu_matrix_matrix_multiplierIfLi64ELi64ELi8ELi8ELi8EEviiiPT_S1_S1_i_param_1];
	mov.u32 	%r174, %tid.x;
	shr.u32 	%r175, %r174, 4;
	shl.b32 	%r176, %r174, 2;
	and.b32  	%r177, %r176, 60;
	mad.lo.s32 	%r178, %r374, %r175, %r177;
	add.s32 	%r179, %r178, 1;
	mul.wide.u32 	%rd159, %r179, 4;
	add.s64 	%rd160, %rd337, %rd159;
	ld.global.f32 	%f110, [%rd160];
$L__BB1_41:
	ld.param.u32 	%r411, [_Z28gpu_matrix_matrix_multiplierIfLi64ELi64ELi8ELi8ELi8EEviiiPT_S1_S1_i_param_2];
	ld.param.u32 	%r375, [_Z28gpu_matrix_matrix_multiplierIfLi64ELi64ELi8ELi8ELi8EEviiiPT_S1_S1_i_param_1];
	mov.u32 	%r180, %tid.x;
	shr.u32 	%r181, %r180, 4;
	add.s32 	%r182, %r417, %r181;
	setp.ge.u32 	%p23, %r182, %r411;
	shl.b32 	%r183, %r180, 2;
	and.b32  	%r184, %r183, 60;
	mov.u32 	%r185, %ctaid.x;
	shl.b32 	%r186, %r185, 6;
	or.b32  	%r187, %r184, %r186;
	add.s32 	%r189, %r187, 2;
	setp.ge.u32 	%p24, %r189, %r375;
	mad.lo.s32 	%r190, %r181, 69, %r184;
	shl.b32 	%r191, %r190, 2;
	mov.u32 	%r192, _ZZ28gpu_matrix_matrix_multiplierIfLi64ELi64ELi8ELi8ELi8EEviiiPT_S1_S1_iE2Bs;
	add.s32 	%r193, %r192, %r191;
	st.shared.f32 	[%r193+4], %f110;
	mov.f32 	%f111, 0f00000000;
	or.pred  	%p25, %p23, %p24;
	mov.f32 	%f112, 0f00000000;
	@%p25 bra 	$L__BB1_43;
	ld.param.u32 	%r376, [_Z28gpu_matrix_matrix_multiplierIfLi64ELi64ELi8ELi8ELi8EEviiiPT_S1_S1_i_param_1];
	mov.u32 	%r194, %tid.x;
	shr.u32 	%r195, %r194, 4;
	shl.b32 	%r196, %r194, 2;
	and.b32  	%r197, %r196, 60;
	mad.lo.s32 	%r198, %r376, %r195, %r197;
	add.s32 	%r199, %r198, 2;
	mul.wide.u32 	%rd161, %r199, 4;
	add.s64 	%rd162, %rd337, %rd161;
	ld.global.f32 	%f111, [%rd162];
$L__BB1_43:
	mov.u32 	%r210, %tid.x;
	shl.b32 	%r211, %r210, 2;
	and.b32  	%r212, %r211, 4064;
	mov.u32 	%r213, _ZZ28gpu_matrix_matrix_multiplierIfLi64ELi64ELi8ELi8ELi8EEviiiPT_S1_S1_iE2As;
	add.s32 	%r214, %r212, %r213;
	add.s32 	%r419, %r214, 16;
	shr.u32 	%r215, %r210, 4;
	and.b32  	%r216, %r211, 60;
	mad.lo.s32 	%r217, %r215, 69, %r216;
	shl.b32 	%r218, %r217, 2;
	mov.u32 	%r219, _ZZ28gpu_matrix_matrix_multiplierIfLi64ELi64ELi8ELi8ELi8EEviiiPT_S1_S1_iE2Bs;
	add.s32 	%r220, %r219, %r218;
	st.shared.f32 	[%r220+8], %f111;
	st.shared.f32 	[%r220+12], %f112;
	bar.sync 	0;
	mov.b32 	%r418, 16;
$L__BB1_44:
	ld.shared.f32 	%f31, [%r419+-16];
	cvt.f64.f32 	%fd199, %f31;
	ld.shared.f32 	%f32, [%r419+-12];
	cvt.f64.f32 	%fd200, %f32;
	ld.shared.f32 	%f33, [%r419+-8];
	cvt.f64.f32 	%fd201, %f33;
	ld.shared.f32 	%f34, [%r419+-4];
	cvt.f64.f32 	%fd202, %f34;
	ld.shared.f32 	%f35, [%r419];
	cvt.f64.f32 	%fd203, %f35;
	ld.shared.f32 	%f36, [%r419+4];
	cvt.f64.f32 	%fd204, %f36;
	ld.shared.f32 	%f37, [%r419+8];
	cvt.f64.f32 	%fd205, %f37;
	ld.shared.f32 	%f38, [%r419+12];
	cvt.f64.f32 	%fd206, %f38;
	mov.u32 	%r221, %tid.x;
	shl.b32 	%r222, %r221, 5;
	and.b32  	%r223, %r222, 224;
	mov.u32 	%r224, _ZZ28gpu_matrix_matrix_multiplierIfLi64ELi64ELi8ELi8ELi8EEviiiPT_S1_S1_iE2Bs;
	add.s32 	%r225, %r224, %r223;
	add.s32 	%r226, %r225, %r418;
	ld.shared.f32 	%f39, [%r226+-16];
	cvt.f64.f32 	%fd207, %f39;
	ld.shared.f32 	%f40, [%r226+-12];
	cvt.f64.f32 	%fd208, %f40;
	ld.shared.f32 	%f41, [%r226+-8];
	cvt.f64.f32 	%fd209, %f41;
	ld.shared.f32 	%f42, [%r226+-4];
	cvt.f64.f32 	%fd210, %f42;
	ld.shared.f32 	%f43, [%r226];
	cvt.f64.f32 	%fd211, %f43;
	ld.shared.f32 	%f44, [%r226+4];
	cvt.f64.f32 	%fd212, %f44;
	ld.shared.f32 	%f45, [%r226+8];
	cvt.f64.f32 	%fd213, %f45;
	ld.shared.f32 	%f46, [%r226+12];
	cvt.f64.f32 	%fd214, %f46;
	fma.rn.f64 	%fd366, %fd199, %fd207, %fd366;
	fma.rn.f64 	%fd365, %fd199, %fd208, %fd365;
	fma.rn.f64 	%fd364, %fd199, %fd209, %fd364;
	fma.rn.f64 	%fd363, %fd199, %fd210, %fd363;
	fma.rn.f64 	%fd362, %fd199, %fd211, %fd362;
	fma.rn.f64 	%fd361, %fd199, %fd212, %fd361;
	fma.rn.f64 	%fd360, %fd199, %fd213, %fd360;
	fma.rn.f64 	%fd359, %fd199, %fd214, %fd359;
	fma.rn.f64 	%fd358, %fd200, %fd207, %fd358;
	fma.rn.f64 	%fd357, %fd200, %fd208, %fd357;
	fma.rn.f64 	%fd356, %fd200, %fd209, %fd356;
	fma.rn.f64 	%fd355, %fd200, %fd210, %fd355;
	fma.rn.f64 	%fd354, %fd200, %fd211, %fd354;
	fma.rn.f64 	%fd353, %fd200, %fd212, %fd353;
	fma.rn.f64 	%fd352, %fd200, %fd213, %fd352;
	fma.rn.f64 	%fd351, %fd200, %fd214, %fd351;
	fma.rn.f64 	%fd350, %fd201, %fd207, %fd350;
	fma.rn.f64 	%fd349, %fd201, %fd208, %fd349;
	fma.rn.f64 	%fd348, %fd201, %fd209, %fd348;
	fma.rn.f64 	%fd347, %fd201, %fd210, %fd347;
	fma.rn.f64 	%fd346, %fd201, %fd211, %fd346;
	fma.rn.f64 	%fd345, %fd201, %fd212, %fd345;
	fma.rn.f64 	%fd344, %fd201, %fd213, %fd344;
	fma.rn.f64 	%fd343, %fd201, %fd214, %fd343;
	fma.rn.f64 	%fd342, %fd202, %fd207, %fd342;
	fma.rn.f64 	%fd341, %fd202, %fd208, %fd341;
	fma.rn.f64 	%fd340, %fd202, %fd209, %fd340;
	fma.rn.f64 	%fd339, %fd202, %fd210, %fd339;
	fma.rn.f64 	%fd338, %fd202, %fd211, %fd338;
	fma.rn.f64 	%fd337, %fd202, %fd212, %fd337;
	fma.rn.f64 	%fd336, %fd202, %fd213, %fd336;
	fma.rn.f64 	%fd335, %fd202, %fd214, %fd335;
	fma.rn.f64 	%fd334, %fd203, %fd207, %fd334;
	fma.rn.f64 	%fd333, %fd203, %fd208, %fd333;
	fma.rn.f64 	%fd332, %fd203, %fd209, %fd332;
	fma.rn.f64 	%fd331, %fd203, %fd210, %fd331;
	fma.rn.f64 	%fd330, %fd203, %fd211, %fd330;
	fma.rn.f64 	%fd329, %fd203, %fd212, %fd329;
	fma.rn.f64 	%fd328, %fd203, %fd213, %fd328;
	fma.rn.f64 	%fd327, %fd203, %fd214, %fd327;
	fma.rn.f64 	%fd326, %fd204, %fd207, %fd326;
	fma.rn.f64 	%fd325, %fd204, %fd208, %fd325;
	fma.rn.f64 	%fd324, %fd204, %fd209, %fd324;
	fma.rn.f64 	%fd323, %fd204, %fd210, %fd323;
	fma.rn.f64 	%fd322, %fd204, %fd211, %fd322;
	fma.rn.f64 	%fd321, %fd204, %fd212, %fd321;
	fma.rn.f64 	%fd320, %fd204, %fd213, %fd320;
	fma.rn.f64 	%fd319, %fd204, %fd214, %fd319;
	fma.rn.f64 	%fd318, %fd205, %fd207, %fd318;
	fma.rn.f64 	%fd317, %fd205, %fd208, %fd317;
	fma.rn.f64 	%fd316, %fd205, %fd209, %fd316;
	fma.rn.f64 	%fd315, %fd205, %fd210, %fd315;
	fma.rn.f64 	%fd314, %fd205, %fd211, %fd314;
	fma.rn.f64 	%fd313, %fd205, %fd212, %fd313;
	fma.rn.f64 	%fd312, %fd205, %fd213, %fd312;
	fma.rn.f64 	%fd311, %fd205, %fd214, %fd311;
	fma.rn.f64 	%fd310, %fd206, %fd207, %fd310;
	fma.rn.f64 	%fd309, %fd206, %fd208, %fd309;
	fma.rn.f64 	%fd308, %fd206, %fd209, %fd308;
	fma.rn.f64 	%fd307, %fd206, %fd210, %fd307;
	fma.rn.f64 	%fd306, %fd206, %fd211, %fd306;
	fma.rn.f64 	%fd305, %fd206, %fd212, %fd305;
	fma.rn.f64 	%fd304, %fd206, %fd213, %fd304;
	fma.rn.f64 	%fd303, %fd206, %fd214, %fd303;
	add.s32 	%r419, %r419, 256;
	add.s32 	%r418, %r418, 276;
	setp.ne.s32 	%p26, %r418, 2224;
	@%p26 bra 	$L__BB1_44;
	ld.param.u32 	%r412, [_Z28gpu_matrix_matrix_multiplierIfLi64ELi64ELi8ELi8ELi8EEviiiPT_S1_S1_i_param_2];
	ld.param.u32 	%r378, [_Z28gpu_matrix_matrix_multiplierIfLi64ELi64ELi8ELi8ELi8EEviiiPT_S1_S1_i_param_1];
	shl.b32 	%r227, %r378, 3;
	bar.sync 	0;
	add.s64 	%rd336, %rd336, 32;
	mul.wide.s32 	%rd165, %r227, 4;
	add.s64 	%rd337, %rd337, %rd165;
	add.s32 	%r417, %r417, 8;
	setp.lt.u32 	%p27, %r417, %r412;
	@%p27 bra 	$L__BB1_2;
	bra.uni 	$L__BB1_4;
$L__BB1_46:
	add.s32 	%r258, %r421, -3;
	mul.wide.u32 	%rd187, %r258, 4;
	add.s64 	%rd16, %rd7, %rd187;
	ld.global.f32 	%f53, [%rd16];
	cvt.rzi.s64.f32 	%rd188, %f53;
	ld.local.v2.f64 	{%fd218, %fd193}, [%rd335+-32];
	cvt.rzi.s64.f64 	%rd189, %fd218;
	add.s64 	%rd17, %rd189, %rd188;
	or.b64  	%rd190, %rd17, %rd8;
	and.b64  	%rd191, %rd190, -4294967296;
	setp.ne.s64 	%p47, %rd191, 0;
	@%p47 bra 	$L__BB1_48;
	cvt.u32.u64 	%r259, %rd8;
	cvt.u32.u64 	%r260, %rd17;
	rem.u32 	%r261, %r260, %r259;
	cvt.u64.u32 	%rd339, %r261;
	bra.uni 	$L__BB1_49;
$L__BB1_48:
	rem.s64 	%rd339, %rd17, %rd8;
$L__BB1_49:
	add.s64 	%rd21, %rd339, %rd8;
	or.b64  	%rd192, %rd21, %rd8;
	and.b64  	%rd193, %rd192, -4294967296;
	setp.ne.s64 	%p48, %rd193, 0;
	@%p48 bra 	$L__BB1_51;
	cvt.u32.u64 	%r262, %rd8;
	cvt.u32.u64 	%r263, %rd21;
	rem.u32 	%r264, %r263, %r262;
	cvt.u64.u32 	%rd340, %r264;
	bra.uni 	$L__BB1_52;
$L__BB1_51:
	rem.s64 	%rd340, %rd21, %rd8;
$L__BB1_52:
	cvt.rn.f32.s64 	%f54, %rd340;
	st.global.f32 	[%rd16], %f54;
	add.s32 	%r265, %r421, -2;
	mul.wide.u32 	%rd194, %r265, 4;
	add.s64 	%rd25, %rd7, %rd194;
	ld.global.f32 	%f55, [%rd25];
	cvt.rzi.s64.f32 	%rd195, %f55;
	cvt.rzi.s64.f64 	%rd196, %fd193;
	add.s64 	%rd26, %rd196, %rd195;
	or.b64  	%rd197, %rd26, %rd8;
	and.b64  	%rd198, %rd197, -4294967296;
	setp.ne.s64 	%p49, %rd198, 0;
	@%p49 bra 	$L__BB1_54;
	cvt.u32.u64 	%r266, %rd8;
	cvt.u32.u64 	%r267, %rd26;
	rem.u32 	%r268, %r267, %r266;
	cvt.u64.u32 	%rd341, %r268;
	bra.uni 	$L__BB1_55;
$L__BB1_54:
	rem.s64 	%rd341, %rd26, %rd8;
$L__BB1_55:
	add.s64 	%rd30, %rd341, %rd8;
	or.b64  	%rd199, %rd30, %rd8;
	and.b64  	%rd200, %rd199, -4294967296;
	setp.ne.s64 	%p50, %rd200, 0;
	@%p50 bra 	$L__BB1_57;
	cvt.u32.u64 	%r269, %rd8;
	cvt.u32.u64 	%r270, %rd30;
	rem.u32 	%r271, %r270, %r269;
	cvt.u64.u32 	%rd342, %r271;
	bra.uni 	$L__BB1_58;
$L__BB1_57:
	rem.s64 	%rd342, %rd30, %rd8;
$L__BB1_58:
	cvt.rn.f32.s64 	%f56, %rd342;
	st.global.f32 	[%rd25], %f56;
	add.s32 	%r272, %r421, -1;
	mul.wide.u32 	%rd201, %r272, 4;
	add.s64 	%rd34, %rd7, %rd201;
	ld.global.f32 	%f57, [%rd34];
	cvt.rzi.s64.f32 	%rd202, %f57;
	ld.local.v2.f64 	{%fd219, %fd194}, [%rd335+-16];
	cvt.rzi.s64.f64 	%rd203, %fd219;
	add.s64 	%rd35, %rd203, %rd202;
	or.b64  	%rd204, %rd35, %rd8;
	and.b64  	%rd205, %rd204, -4294967296;
	setp.ne.s64 	%p51, %rd205, 0;
	@%p51 bra 	$L__BB1_60;
	cvt.u32.u64 	%r273, %rd8;
	cvt.u32.u64 	%r274, %rd35;
	rem.u32 	%r275, %r274, %r273;
	cvt.u64.u32 	%rd343, %r275;
	bra.uni 	$L__BB1_61;
$L__BB1_60:
	rem.s64 	%rd343, %rd35, %rd8;
$L__BB1_61:
	add.s64 	%rd39, %rd343, %rd8;
	or.b64  	%rd206, %rd39, %rd8;
	and.b64  	%rd207, %rd206, -4294967296;
	setp.ne.s64 	%p52, %rd207, 0;
	@%p52 bra 	$L__BB1_63;
	cvt.u32.u64 	%r276, %rd8;
	cvt.u32.u64 	%r277, %rd39;
	rem.u32 	%r278, %r277, %r276;
	cvt.u64.u32 	%rd344, %r278;
	bra.uni 	$L__BB1_64;
$L__BB1_63:
	rem.s64 	%rd344, %rd39, %rd8;
$L__BB1_64:
	cvt.rn.f32.s64 	%f58, %rd344;
	st.global.f32 	[%rd34], %f58;
	mul.wide.u32 	%rd208, %r421, 4;
	add.s64 	%rd43, %rd7, %rd208;
	ld.global.f32 	%f59, [%rd43];
	cvt.rzi.s64.f32 	%rd209, %f59;
	cvt.rzi.s64.f64 	%rd210, %fd194;
	add.s64 	%rd44, %rd210, %rd209;
	or.b64  	%rd211, %rd44, %rd8;
	and.b64  	%rd212, %rd211, -4294967296;
	setp.ne.s64 	%p53, %rd212, 0;
	@%p53 bra 	$L__BB1_66;
	cvt.u32.u64 	%r279, %rd8;
	cvt.u32.u64 	%r280, %rd44;
	rem.u32 	%r281, %r280, %r279;
	cvt.u64.u32 	%rd345, %r281;
	bra.uni 	$L__BB1_67;
$L__BB1_66:
	rem.s64 	%rd345, %rd44, %rd8;
$L__BB1_67:
	add.s64 	%rd48, %rd345, %rd8;
	or.b64  	%rd213, %rd48, %rd8;
	and.b64  	%rd214, %rd213, -4294967296;
	setp.ne.s64 	%p54, %rd214, 0;
	@%p54 bra 	$L__BB1_69;
	cvt.u32.u64 	%r282, %rd8;
	cvt.u32.u64 	%r283, %rd48;
	rem.u32 	%r284, %r283, %r282;
	cvt.u64.u32 	%rd346, %r284;
	bra.uni 	$L__BB1_70;
$L__BB1_69:
	rem.s64 	%rd346, %rd48, %rd8;
$L__BB1_70:
	cvt.rn.f32.s64 	%f60, %rd346;
	st.global.f32 	[%rd43], %f60;
	bra.uni 	$L__BB1_92;
$L__BB1_71:
	rem.s64 	%rd347, %rd53, %rd8;
$L__BB1_72:
	add.s64 	%rd57, %rd347, %rd8;
	or.b64  	%rd171, %rd57, %rd8;
	and.b64  	%rd172, %rd171, -4294967296;
	setp.ne.s64 	%p36, %rd172, 0;
	@%p36 bra 	$L__BB1_74;
	cvt.u32.u64 	%r241, %rd8;
	cvt.u32.u64 	%r242, %rd57;
	rem.u32 	%r243, %r242, %r241;
	cvt.u64.u32 	%rd348, %r243;
	bra.uni 	$L__BB1_75;
$L__BB1_74:
	rem.s64 	%rd348, %rd57, %rd8;
$L__BB1_75:
	cvt.rn.f32.s64 	%f48, %rd348;
	st.global.f32 	[%rd52], %f48;
$L__BB1_76:
	ld.param.u32 	%r382, [_Z28gpu_matrix_matrix_multiplierIfLi64ELi64ELi8ELi8ELi8EEviiiPT_S1_S1_i_param_1];
	ld.param.u32 	%r356, [_Z28gpu_matrix_matrix_multiplierIfLi64ELi64ELi8ELi8ELi8EEviiiPT_S1_S1_i_param_0];
	setp.ge.u32 	%p37, %r414, %r356;
	setp.ge.u32 	%p38, %r8, %r382;
	or.pred  	%p39, %p37, %p38;
	@%p39 bra 	$L__BB1_84;
	add.s32 	%r244, %r421, -2;
	mul.wide.u32 	%rd173, %r244, 4;
	add.s64 	%rd61, %rd7, %rd173;
	ld.global.f32 	%f49, [%rd61];
	cvt.rzi.s64.f32 	%rd174, %f49;
	ld.local.f64 	%fd216, [%rd335+-24];
	cvt.rzi.s64.f64 	%rd175, %fd216;
	add.s64 	%rd62, %rd175, %rd174;
	or.b64  	%rd176, %rd62, %rd8;
	and.b64  	%rd177, %rd176, -4294967296;
	setp.ne.s64 	%p40, %rd177, 0;
	@%p40 bra 	$L__BB1_79;
	cvt.u32.u64 	%r245, %rd8;
	cvt.u32.u64 	%r246, %rd62;
	rem.u32 	%r247, %r246, %r245;
	cvt.u64.u32 	%rd349, %r247;
	bra.uni 	$L__BB1_80;
$L__BB1_79:
	rem.s64 	%rd349, %rd62, %rd8;
$L__BB1_80:
	add.s64 	%rd66, %rd349, %rd8;
	or.b64  	%rd178, %rd66, %rd8;
	and.b64  	%rd179, %rd178, -4294967296;
	setp.ne.s64 	%p41, %rd179, 0;
	@%p41 bra 	$L__BB1_82;
	cvt.u32.u64 	%r248, %rd8;
	cvt.u32.u64 	%r249, %rd66;
	rem.u32 	%r250, %r249, %r248;
	cvt.u64.u32 	%rd350, %r250;
	bra.uni 	$L__BB1_83;
$L__BB1_82:
	rem.s64 	%rd350, %rd66, %rd8;
$L__BB1_83:
	cvt.rn.f32.s64 	%f50, %rd350;
	st.global.f32 	[%rd61], %f50;
$L__BB1_84:
	ld.param.u32 	%r383, [_Z28gpu_matrix_matrix_multiplierIfLi64ELi64ELi8ELi8ELi8EEviiiPT_S1_S1_i_param_1];
	ld.param.u32 	%r357, [_Z28gpu_matrix_matrix_multiplierIfLi64ELi64ELi8ELi8ELi8EEviiiPT_S1_S1_i_param_0];
	setp.ge.u32 	%p42, %r414, %r357;
	setp.ge.u32 	%p43, %r9, %r383;
	or.pred  	%p44, %p42, %p43;
	@%p44 bra 	$L__BB1_92;
	add.s32 	%r251, %r421, -1;
	mul.wide.u32 	%rd180, %r251, 4;
	add.s64 	%rd70, %rd7, %rd180;
	ld.global.f32 	%f51, [%rd70];
	cvt.rzi.s64.f32 	%rd181, %f51;
	ld.local.f64 	%fd217, [%rd335+-16];
	cvt.rzi.s64.f64 	%rd182, %fd217;
	add.s64 	%rd71, %rd182, %rd181;
	or.b64  	%rd183, %rd71, %rd8;
	and.b64  	%rd184, %rd183, -4294967296;
	setp.ne.s64 	%p45, %rd184, 0;
	@%p45 bra 	$L__BB1_87;
	cvt.u32.u64 	%r252, %rd8;
	cvt.u32.u64 	%r253, %rd71;
	rem.u32 	%r254, %r253, %r252;
	cvt.u64.u32 	%rd351, %r254;
	bra.uni 	$L__BB1_88;
$L__BB1_87:
	rem.s64 	%rd351, %rd71, %rd8;
$L__BB1_88:
	add.s64 	%rd75, %rd351, %rd8;
	or.b64  	%rd185, %rd75, %rd8;
	and.b64  	%rd186, %rd185, -4294967296;
	setp.ne.s64 	%p46, %rd186, 0;
	@%p46 bra 	$L__BB1_90;
	cvt.u32.u64 	%r255, %rd8;
	cvt.u32.u64 	%r256, %rd75;
	rem.u32 	%r257, %r256, %r255;
	cvt.u64.u32 	%rd352, %r257;
	bra.uni 	$L__BB1_91;
$L__BB1_90:
	rem.s64 	%rd352, %rd75, %rd8;
$L__BB1_91:
	cvt.rn.f32.s64 	%f52, %rd352;
	st.global.f32 	[%rd70], %f52;
$L__BB1_92:
	ld.param.u32 	%r384, [_Z28gpu_matrix_matrix_multiplierIfLi64ELi64ELi8ELi8ELi8EEviiiPT_S1_S1_i_param_1];
	ld.param.u32 	%r358, [_Z28gpu_matrix_matrix_multiplierIfLi64ELi64ELi8ELi8ELi8EEviiiPT_S1_S1_i_param_0];
	setp.lt.u32 	%p55, %r414, %r358;
	setp.lt.u32 	%p56, %r11, %r384;
	and.pred  	%p57, %p55, %p56;
	@%p57 bra 	$L__BB1_117;
	ld.param.u32 	%r385, [_Z28gpu_matrix_matrix_multiplierIfLi64ELi64ELi8ELi8ELi8EEviiiPT_S1_S1_i_param_1];
	ld.param.u32 	%r359, [_Z28gpu_matrix_matrix_multiplierIfLi64ELi64ELi8ELi8ELi8EEviiiPT_S1_S1_i_param_0];
	setp.ge.u32 	%p58, %r414, %r359;
	setp.ge.u32 	%p59, %r10, %r385;
	or.pred  	%p60, %p58, %p59;
	@%p60 bra 	$L__BB1_101;
	add.s32 	%r285, %r421, 1;
	mul.wide.u32 	%rd215, %r285, 4;
	add.s64 	%rd79, %rd7, %rd215;
	ld.global.f32 	%f61, [%rd79];
	cvt.rzi.s64.f32 	%rd216, %f61;
	ld.local.f64 	%fd220, [%rd335];
	cvt.rzi.s64.f64 	%rd217, %fd220;
	add.s64 	%rd80, %rd217, %rd216;
	or.b64  	%rd218, %rd80, %rd8;
	and.b64  	%rd219, %rd218, -4294967296;
	setp.ne.s64 	%p61, %rd219, 0;
	@%p61 bra 	$L__BB1_96;
	cvt.u32.u64 	%r286, %rd8;
	cvt.u32.u64 	%r287, %rd80;
	rem.u32 	%r288, %r287, %r286;
	cvt.u64.u32 	%rd353, %r288;
	bra.uni 	$L__BB1_97;
$L__BB1_96:
	rem.s64 	%rd353, %rd80, %rd8;
$L__BB1_97:
	add.s64 	%rd84, %rd353, %rd8;
	or.b64  	%rd220, %rd84, %rd8;
	and.b64  	%rd221, %rd220, -4294967296;
	setp.ne.s64 	%p62, %rd221, 0;
	@%p62 bra 	$L__BB1_99;
	cvt.u32.u64 	%r289, %rd8;
	cvt.u32.u64 	%r290, %rd84;
	rem.u32 	%r291, %r290, %r289;
	cvt.u64.u32 	%rd354, %r291;
	bra.uni 	$L__BB1_100;
$L__BB1_99:
	rem.s64 	%rd354, %rd84, %rd8;
$L__BB1_100:
	cvt.rn.f32.s64 	%f62, %rd354;
	st.global.f32 	[%rd79], %f62;
$L__BB1_101:
	ld.param.u32 	%r386, [_Z28gpu_matrix_matrix_multiplierIfLi64ELi64ELi8ELi8ELi8EEviiiPT_S1_S1_i_param_1];
	ld.param.u32 	%r360, [_Z28gpu_matrix_matrix_multiplierIfLi64ELi64ELi8ELi8ELi8EEviiiPT_S1_S1_i_param_0];
	setp.ge.u32 	%p63, %r414, %r360;
	setp.ge.u32 	%p64, %r12, %r386;
	or.pred  	%p65, %p63, %p64;
	@%p65 bra 	$L__BB1_109;
	add.s32 	%r292, %r421, 2;
	mul.wide.u32 	%rd222, %r292, 4;
	add.s64 	%rd88, %rd7, %rd222;
	ld.global.f32 	%f63, [%rd88];
	cvt.rzi.s64.f32 	%rd223, %f63;
	ld.local.f64 	%fd221, [%rd335+8];
	cvt.rzi.s64.f64 	%rd224, %fd221;
	add.s64 	%rd89, %rd224, %rd223;
	or.b64  	%rd225, %rd89, %rd8;
	and.b64  	%rd226, %rd225, -4294967296;
	setp.ne.s64 	%p66, %rd226, 0;
	@%p66 bra 	$L__BB1_104;
	cvt.u32.u64 	%r293, %rd8;
	cvt.u32.u64 	%r294, %rd89;
	rem.u32 	%r295, %r294, %r293;
	cvt.u64.u32 	%rd355, %r295;
	bra.uni 	$L__BB1_105;
$L__BB1_104:
	rem.s64 	%rd355, %rd89, %rd8;
$L__BB1_105:
	add.s64 	%rd93, %rd355, %rd8;
	or.b64  	%rd227, %rd93, %rd8;
	and.b64  	%rd228, %rd227, -4294967296;
	setp.ne.s64 	%p67, %rd228, 0;
	@%p67 bra 	$L__BB1_107;
	cvt.u32.u64 	%r296, %rd8;
	cvt.u32.u64 	%r297, %rd93;
	rem.u32 	%r298, %r297, %r296;
	cvt.u64.u32 	%rd356, %r298;
	bra.uni 	$L__BB1_108;
$L__BB1_107:
	rem.s64 	%rd356, %rd93, %rd8;
$L__BB1_108:
	cvt.rn.f32.s64 	%f64, %rd356;
	st.global.f32 	[%rd88], %f64;
$L__BB1_109:
	ld.param.u32 	%r387, [_Z28gpu_matrix_matrix_multiplierIfLi64ELi64ELi8ELi8ELi8EEviiiPT_S1_S1_i_param_1];
	ld.param.u32 	%r361, [_Z28gpu_matrix_matrix_multiplierIfLi64ELi64ELi8ELi8ELi8EEviiiPT_S1_S1_i_param_0];
	setp.ge.u32 	%p68, %r414, %r361;
	setp.ge.u32 	%p69, %r13, %r387;
	or.pred  	%p70, %p68, %p69;
	@%p70 bra 	$L__BB1_142;
	add.s32 	%r299, %r421, 3;
	mul.wide.u32 	%rd229, %r299, 4;
	add.s64 	%rd97, %rd7, %rd229;
	ld.global.f32 	%f65, [%rd97];
	cvt.rzi.s64.f32 	%rd230, %f65;
	ld.local.f64 	%fd222, [%rd335+16];
	cvt.rzi.s64.f64 	%rd231, %fd222;
	add.s64 	%rd98, %rd231, %rd230;
	or.b64  	%rd232, %rd98, %rd8;
	and.b64  	%rd233, %rd232, -4294967296;
	setp.ne.s64 	%p71, %rd233, 0;
	@%p71 bra 	$L__BB1_112;
	cvt.u32.u64 	%r300, %rd8;
	cvt.u32.u64 	%r301, %rd98;
	rem.u32 	%r302, %r301, %r300;
	cvt.u64.u32 	%rd357, %r302;
	bra.uni 	$L__BB1_113;
$L__BB1_112:
	rem.s64 	%rd357, %rd98, %rd8;
$L__BB1_113:
	add.s64 	%rd102, %rd357, %rd8;
	or.b64  	%rd234, %rd102, %rd8;
	and.b64  	%rd235, %rd234, -4294967296;
	setp.ne.s64 	%p72, %rd235, 0;
	@%p72 bra 	$L__BB1_115;
	cvt.u32.u64 	%r303, %rd8;
	cvt.u32.u64 	%r304, %rd102;
	rem.u32 	%r305, %r304, %r303;
	cvt.u64.u32 	%rd358, %r305;
	bra.uni 	$L__BB1_116;
$L__BB1_115:
	rem.s64 	%rd358, %rd102, %rd8;
$L__BB1_116:
	cvt.rn.f32.s64 	%f66, %rd358;
	st.global.f32 	[%rd97], %f66;
	bra.uni 	$L__BB1_142;
$L__BB1_117:
	add.s32 	%r306, %r421, 1;
	mul.wide.u32 	%rd236, %r306, 4;
	add.s64 	%rd106, %rd7, %rd236;
	ld.global.f32 	%f67, [%rd106];
	cvt.rzi.s64.f32 	%rd237, %f67;
	ld.local.v2.f64 	{%fd223, %fd195}, [%rd335];
	cvt.rzi.s64.f64 	%rd238, %fd223;
	add.s64 	%rd107, %rd238, %rd237;
	or.b64  	%rd239, %rd107, %rd8;
	and.b64  	%rd240, %rd239, -4294967296;
	setp.ne.s64 	%p73, %rd240, 0;
	@%p73 bra 	$L__BB1_119;
	cvt.u32.u64 	%r307, %rd8;
	cvt.u32.u64 	%r308, %rd107;
	rem.u32 	%r309, %r308, %r307;
	cvt.u64.u32 	%rd359, %r309;
	bra.uni 	$L__BB1_120;
$L__BB1_119:
	rem.s64 	%rd359, %rd107, %rd8;
$L__BB1_120:
	add.s64 	%rd111, %rd359, %rd8;
	or.b64  	%rd241, %rd111, %rd8;
	and.b64  	%rd242, %rd241, -4294967296;
	setp.ne.s64 	%p74, %rd242, 0;
	@%p74 bra 	$L__BB1_122;
	cvt.u32.u64 	%r310, %rd8;
	cvt.u32.u64 	%r311, %rd111;
	rem.u32 	%r312, %r311, %r310;
	cvt.u64.u32 	%rd360, %r312;
	bra.uni 	$L__BB1_123;
$L__BB1_122:
	rem.s64 	%rd360, %rd111, %rd8;
$L__BB1_123:
	cvt.rn.f32.s64 	%f68, %rd360;
	st.global.f32 	[%rd106], %f68;
	add.s32 	%r313, %r421, 2;
	mul.wide.u32 	%rd243, %r313, 4;
	add.s64 	%rd115, %rd7, %rd243;
	ld.global.f32 	%f69, [%rd115];
	cvt.rzi.s64.f32 	%rd244, %f69;
	cvt.rzi.s64.f64 	%rd245, %fd195;
	add.s64 	%rd116, %rd245, %rd244;
	or.b64  	%rd246, %rd116, %rd8;
	and.b64  	%rd247, %rd246, -4294967296;
	setp.ne.s64 	%p75, %rd247, 0;
	@%p75 bra 	$L__BB1_125;
	cvt.u32.u64 	%r314, %rd8;
	cvt.u32.u64 	%r315, %rd116;
	rem.u32 	%r316, %r315, %r314;
	cvt.u64.u32 	%rd361, %r316;
	bra.uni 	$L__BB1_126;
$L__BB1_125:
	rem.s64 	%rd361, %rd116, %rd8;
$L__BB1_126:
	add.s64 	%rd120, %rd361, %rd8;
	or.b64  	%rd248, %rd120, %rd8;
	and.b64  	%rd249, %rd248, -4294967296;
	setp.ne.s64 	%p76, %rd249, 0;
	@%p76 bra 	$L__BB1_128;
	cvt.u32.u64 	%r317, %rd8;
	cvt.u32.u64 	%r318, %rd120;
	rem.u32 	%r319, %r318, %r317;
	cvt.u64.u32 	%rd362, %r319;
	bra.uni 	$L__BB1_129;
$L__BB1_128:
	rem.s64 	%rd362, %rd120, %rd8;
$L__BB1_129:
	cvt.rn.f32.s64 	%f70, %rd362;
	st.global.f32 	[%rd115], %f70;
	add.s32 	%r320, %r421, 3;
	mul.wide.u32 	%rd250, %r320, 4;
	add.s64 	%rd124, %rd7, %rd250;
	ld.global.f32 	%f71, [%rd124];
	cvt.rzi.s64.f32 	%rd251, %f71;
	ld.local.v2.f64 	{%fd224, %fd196}, [%rd335+16];
	cvt.rzi.s64.f64 	%rd252, %fd224;
	add.s64 	%rd125, %rd252, %rd251;
	or.b64  	%rd253, %rd125, %rd8;
	and.b64  	%rd254, %rd253, -4294967296;
	setp.ne.s64 	%p77, %rd254, 0;
	@%p77 bra 	$L__BB1_131;
	cvt.u32.u64 	%r321, %rd8;
	cvt.u32.u64 	%r322, %rd125;
	rem.u32 	%r323, %r322, %r321;
	cvt.u64.u32 	%rd363, %r323;
	bra.uni 	$L__BB1_132;
$L__BB1_131:
	rem.s64 	%rd363, %rd125, %rd8;
$L__BB1_132:
	add.s64 	%rd129, %rd363, %rd8;
	or.b64  	%rd255, %rd129, %rd8;
	and.b64  	%rd256, %rd255, -4294967296;
	setp.ne.s64 	%p78, %rd256, 0;
	@%p78 bra 	$L__BB1_134;
	cvt.u32.u64 	%r324, %rd8;
	cvt.u32.u64 	%r325, %rd129;
	rem.u32 	%r326, %r325, %r324;
	cvt.u64.u32 	%rd364, %r326;
	bra.uni 	$L__BB1_135;
$L__BB1_134:
	rem.s64 	%rd364, %rd129, %rd8;
$L__BB1_135:
	cvt.rn.f32.s64 	%f72, %rd364;
	st.global.f32 	[%rd124], %f72;
	add.s32 	%r327, %r421, 4;
	mul.wide.u32 	%rd257, %r327, 4;
	add.s64 	%rd133, %rd7, %rd257;
	ld.global.f32 	%f73, [%rd133];
	cvt.rzi.s64.f32 	%rd258, %f73;
	cvt.rzi.s64.f64 	%rd259, %fd196;
	add.s64 	%rd134, %rd259, %rd258;
	or.b64  	%rd260, %rd134, %rd8;
	and.b64  	%rd261, %rd260, -4294967296;
	setp.ne.s64 	%p79, %rd261, 0;
	@%p79 bra 	$L__BB1_137;
	cvt.u32.u64 	%r328, %rd8;
	cvt.u32.u64 	%r329, %rd134;
	rem.u32 	%r330, %r329, %r328;
	cvt.u64.u32 	%rd365, %r330;
	bra.uni 	$L__BB1_138;
$L__BB1_137:
	rem.s64 	%rd365, %rd134, %rd8;
$L__BB1_138:
	add.s64 	%rd138, %rd365, %rd8;
	or.b64  	%rd262, %rd138, %rd8;
	and.b64  	%rd263, %rd262, -4294967296;
	setp.ne.s64 	%p80, %rd263, 0;
	@%p80 bra 	$L__BB1_140;
	cvt.u32.u64 	%r331, %rd8;
	cvt.u32.u64 	%r332, %rd138;
	rem.u32 	%r333, %r332, %r331;
	cvt.u64.u32 	%rd366, %r333;
	bra.uni 	$L__BB1_141;
$L__BB1_140:
	rem.s64 	%rd366, %rd138, %rd8;
$L__BB1_141:
	cvt.rn.f32.s64 	%f74, %rd366;
	st.global.f32 	[%rd133], %f74;
$L__BB1_142:
	ld.param.u32 	%r388, [_Z28gpu_matrix_matrix_multiplierIfLi64ELi64ELi8ELi8ELi8EEviiiPT_S1_S1_i_param_1];
	add.s32 	%r422, %r422, 1;
	add.s32 	%r421, %r421, %r388;
	add.s32 	%r414, %r414, 1;
	add.s64 	%rd335, %rd335, 64;
	setp.ne.s32 	%p81, %r422, 8;
	@%p81 bra 	$L__BB1_7;
$L__BB1_143:
	ret;

}


// ===== COMPILED SASS (sm_100) =====

	.target	sm_100

	.elftype	@"ET_EXEC"


//--------------------- .note.nv.tkinfo           --------------------------
	.section	.note.nv.tkinfo,"",@"SHT_NOTE"
	.sectionflags	@"SHF_NOTE_NV_TKINFO"
	.tkinfo
        /*0018*/ 	.word	0x00000002
        /*0030*/ 	.string	""
        /*0030*/ 	.string	"ptxas"
        /*0030*/ 	.string	"Cuda compilation tools, release 13.0, V13.0.88"
        /*0030*/ 	.string	"Build cuda_13.0.r13.0/compiler.36424714_0"
        /*0030*/ 	.string	"-arch sm_100 -m 64 "



//--------------------- .note.nv.cuinfo           --------------------------
	.section	.note.nv.cuinfo,"",@"SHT_NOTE"
	.sectionflags	@"SHF_NOTE_NV_CUINFO"
        /*0018*/ 	.short	0x0002
        /*001a*/ 	.short	0x0064
        /*001c*/ 	.short	0x0082
	.zero		2


//--------------------- .nv.info                  --------------------------
	.section	.nv.info,"",@"SHT_CUDA_INFO"
	.align	4


	//----- nvinfo : EIATTR_REGCOUNT
	.align		4
        /*0000*/ 	.byte	0x04, 0x2f
        /*0002*/ 	.short	(.L_1 - .L_0)
	.align		4
.L_0:
        /*0004*/ 	.word	index@(_Z28gpu_matrix_matrix_multiplierIfLi128ELi128ELi8ELi8ELi8EEviiiPT_S1_S1_i)
        /*0008*/ 	.word	0x000000a8


	//----- nvinfo : EIATTR_FRAME_SIZE
	.align		4
.L_1:
        /*000c*/ 	.byte	0x04, 0x11
        /*000e*/ 	.short	(.L_3 - .L_2)
	.align		4
.L_2:
        /*0010*/ 	.word	index@($__internal_1_$__cuda_sm20_rem_s64)
        /*0014*/ 	.word	0x00000200


	//----- nvinfo : EIATTR_FRAME_SIZE
	.align		4
.L_3:
        /*0018*/ 	.byte	0x04, 0x11
        /*001a*/ 	.short	(.L_5 - .L_4)
	.align		4
.L_4:
        /*001c*/ 	.word	index@(_Z28gpu_matrix_matrix_multiplierIfLi128ELi128ELi8ELi8ELi8EEviiiPT_S1_S1_i)
        /*0020*/ 	.word	0x00000200


	//----- nvinfo : EIATTR_REGCOUNT
	.align		4
.L_5:
        /*0024*/ 	.byte	0x04, 0x2f
        /*0026*/ 	.short	(.L_7 - .L_6)
	.align		4
.L_6:
        /*0028*/ 	.word	index@(_Z28gpu_matrix_matrix_multiplierIfLi64ELi64ELi8ELi8ELi8EEviiiPT_S1_S1_i)
        /*002c*/ 	.word	0x000000a8


	//----- nvinfo : EIATTR_FRAME_SIZE
	.align		4
.L_7:
        /*0030*/ 	.byte	0x04, 0x11
        /*0032*/ 	.short	(.L_9 - .L_8)
	.align		4
.L_8:
        /*0034*/ 	.word	index@($__internal_0_$__cuda_sm20_rem_s64)
        /*0038*/ 	.word	0x00000200


	//----- nvinfo : EIATTR_FRAME_SIZE
	.align		4
.L_9:
        /*003c*/ 	.byte	0x04, 0x11
        /*003e*/ 	.short	(.L_11 - .L_10)
	.align		4
.L_10:
        /*0040*/ 	.word	index@(_Z28gpu_matrix_matrix_multiplierIfLi64ELi64ELi8ELi8ELi8EEviiiPT_S1_S1_i)
        /*0044*/ 	.word	0x00000200


	//----- nvinfo : EIATTR_MIN_STACK_SIZE
	.align		4
.L_11:
        /*0048*/ 	.byte	0x04, 0x12
        /*004a*/ 	.short	(.L_13 - .L_12)
	.align		4
.L_12:
        /*004c*/ 	.word	index@(_Z28gpu_matrix_matrix_multiplierIfLi64ELi64ELi8ELi8ELi8EEviiiPT_S1_S1_i)
        /*0050*/ 	.word	0x00000200


	//----- nvinfo : EIATTR_MIN_STACK_SIZE
	.align		4
.L_13:
        /*0054*/ 	.byte	0x04, 0x12
        /*0056*/ 	.short	(.L_15 - .L_14)
	.align		4
.L_14:
        /*0058*/ 	.word	index@(_Z28gpu_matrix_matrix_multiplierIfLi128ELi128ELi8ELi8ELi8EEviiiPT_S1_S1_i)
        /*005c*/ 	.word	0x00000200
.L_15:


//--------------------- .nv.compat                --------------------------
	.section	.nv.compat,"",@"SHT_CUDA_COMPAT_INFO"
	.align	4
        /*0000*/ 	.byte	0x02, 0x09, 0x00, 0x00, 0x02, 0x02, 0x01, 0x00, 0x02, 0x05, 0x05, 0x00, 0x03, 0x07, 0x01, 0x01
        /*0010*/ 	.byte	0x02, 0x03, 0x00, 0x00, 0x02, 0x06, 0x01, 0x00, 0x04, 0x0b, 0x08, 0x00, 0x01, 0x00, 0x00, 0x00
        /*0020*/ 	.byte	0x00, 0x00, 0x00, 0x00


//--------------------- .nv.info._Z28gpu_matrix_matrix_multiplierIfLi64ELi64ELi8ELi8ELi8EEviiiPT_S1_S1_i --------------------------
	.section	.nv.info._Z28gpu_matrix_matrix_multiplierIfLi64ELi64ELi8ELi8ELi8EEviiiPT_S1_S1_i,"",@"SHT_CUDA_INFO"
	.sectionflags	@""
	.align	4


	//----- nvinfo : EIATTR_CUDA_API_VERSION
	.align		4
        /*0000*/ 	.byte	0x04, 0x37
        /*0002*/ 	.short	(.L_17 - .L_16)
.L_16:
        /*0004*/ 	.word	0x00000082


	//----- nvinfo : EIATTR_KPARAM_INFO
	.align		4
.L_17:
        /*0008*/ 	.byte	0x04, 0x17
        /*000a*/ 	.short	(.L_19 - .L_18)
.L_18:
        /*000c*/ 	.word	0x00000000
        /*0010*/ 	.short	0x0006
        /*0012*/ 	.short	0x0028
        /*0014*/ 	.byte	0x00, 0xf0, 0x11, 0x00


	//----- nvinfo : EIATTR_KPARAM_INFO
	.align		4
.L_19:
        /*0018*/ 	.byte	0x04, 0x17
        /*001a*/ 	.short	(.L_21 - .L_20)
.L_20:
        /*001c*/ 	.word	0x00000000
        /*0020*/ 	.short	0x0005
        /*0022*/ 	.short	0x0020
        /*0024*/ 	.byte	0x00, 0xf5, 0x21, 0x00


	//----- nvinfo : EIATTR_KPARAM_INFO
	.align		4
.L_21:
        /*0028*/ 	.byte	0x04, 0x17
        /*002a*/ 	.short	(.L_23 - .L_22)
.L_22:
        /*002c*/ 	.word	0x00000000
        /*0030*/ 	.short	0x0004
        /*0032*/ 	.short	0x0018
        /*0034*/ 	.byte	0x00, 0xf5, 0x21, 0x00


	//----- nvinfo : EIATTR_KPARAM_INFO
	.align		4
.L_23:
        /*0038*/ 	.byte	0x04, 0x17
        /*003a*/ 	.short	(.L_25 - .L_24)
.L_24:
        /*003c*/ 	.word	0x00000000
        /*0040*/ 	.short	0x0003
        /*0042*/ 	.short	0x0010
        /*0044*/ 	.byte	0x00, 0xf5, 0x21, 0x00


	//----- nvinfo : EIATTR_KPARAM_INFO
	.align		4
.L_25:
        /*0048*/ 	.byte	0x04, 0x17
        /*004a*/ 	.short	(.L_27 - .L_26)
.L_26:
        /*004c*/ 	.word	0x00000000
        /*0050*/ 	.short	0x0002
        /*0052*/ 	.short	0x0008
        /*0054*/ 	.byte	0x00, 0xf0, 0x11, 0x00


	//----- nvinfo : EIATTR_KPARAM_INFO
	.align		4
.L_27:
        /*0058*/ 	.byte	0x04, 0x17
        /*005a*/ 	.short	(.L_29 - .L_28)
.L_28:
        /*005c*/ 	.word	0x00000000
        /*0060*/ 	.short	0x0001
        /*0062*/ 	.short	0x0004
        /*0064*/ 	.byte	0x00, 0xf0, 0x11, 0x00


	//----- nvinfo : EIATTR_KPARAM_INFO
	.align		4
.L_29:
        /*0068*/ 	.byte	0x04, 0x17
        /*006a*/ 	.short	(.L_31 - .L_30)
.L_30:
        /*006c*/ 	.word	0x00000000
        /*0070*/ 	.short	0x0000
        /*0072*/ 	.short	0x0000
        /*0074*/ 	.byte	0x00, 0xf0, 0x11, 0x00


	//----- nvinfo : EIATTR_SPARSE_MMA_MASK
	.align		4
.L_31:
        /*0078*/ 	.byte	0x03, 0x50
        /*007a*/ 	.short	0x0000


	//----- nvinfo : EIATTR_MAXREG_COUNT
	.align		4
        /*007c*/ 	.byte	0x03, 0x1b
        /*007e*/ 	.short	0x00ff


	//----- nvinfo : EIATTR_NUM_BARRIERS
	.align		4
        /*0080*/ 	.byte	0x02, 0x4c
        /*0082*/ 	.byte	0x01
	.zero		1


	//----- nvinfo : EIATTR_MERCURY_ISA_VERSION
	.align		4
        /*0084*/ 	.byte	0x03, 0x5f
        /*0086*/ 	.short	0x0101


	//----- nvinfo : EIATTR_VRC_CTA_INIT_COUNT
	.align		4
        /*0088*/ 	.byte	0x02, 0x4a
	.zero		1
	.zero		1


	//----- nvinfo : EIATTR_EXIT_INSTR_OFFSETS
	.align		4
        /*008c*/ 	.byte	0x04, 0x1c
        /*008e*/ 	.short	(.L_33 - .L_32)


	//   ....[0]....
.L_32:
        /*0090*/ 	.word	0x00005a60


	//   ....[1]....
        /*0094*/ 	.word	0x00006610


	//----- nvinfo : EIATTR_CRS_STACK_SIZE
	.align		4
.L_33:
        /*0098*/ 	.byte	0x04, 0x1e
        /*009a*/ 	.short	(.L_35 - .L_34)
.L_34:
        /*009c*/ 	.word	0x00000000


	//----- nvinfo : EIATTR_CBANK_PARAM_SIZE
	.align		4
.L_35:
        /*00a0*/ 	.byte	0x03, 0x19
        /*00a2*/ 	.short	0x002c


	//----- nvinfo : EIATTR_PARAM_CBANK
	.align		4
        /*00a4*/ 	.byte	0x04, 0x0a
        /*00a6*/ 	.short	(.L_37 - .L_36)
	.align		4
.L_36:
        /*00a8*/ 	.word	index@(.nv.constant0._Z28gpu_matrix_matrix_multiplierIfLi64ELi64ELi8ELi8ELi8EEviiiPT_S1_S1_i)
        /*00ac*/ 	.short	0x0380
        /*00ae*/ 	.short	0x002c


	//----- nvinfo : EIATTR_SW_WAR
	.align		4
.L_37:
        /*00b0*/ 	.byte	0x04, 0x36
        /*00b2*/ 	.short	(.L_39 - .L_38)
.L_38:
        /*00b4*/ 	.word	0x00000008
.L_39:


//--------------------- .nv.info._Z28gpu_matrix_matrix_multiplierIfLi128ELi128ELi8ELi8ELi8EEviiiPT_S1_S1_i --------------------------
	.section	.nv.info._Z28gpu_matrix_matrix_multiplierIfLi128ELi128ELi8ELi8ELi8EEviiiPT_S1_S1_i,"",@"SHT_CUDA_INFO"
	.sectionflags	@""
	.align	4


	//----- nvinfo : EIATTR_CUDA_API_VERSION
	.align		4
        /*0000*/ 	.byte	0x04, 0x37
        /*0002*/ 	.short	(.L_41 - .L_40)
.L_40:
        /*0004*/ 	.word	0x00000082


	//----- nvinfo : EIATTR_KPARAM_INFO
	.align		4
.L_41:
        /*0008*/ 	.byte	0x04, 0x17
        /*000a*/ 	.short	(.L_43 - .L_42)
.L_42:
        /*000c*/ 	.word	0x00000000
        /*0010*/ 	.short	0x0006
        /*0012*/ 	.short	0x0028
        /*0014*/ 	.byte	0x00, 0xf0, 0x11, 0x00


	//----- nvinfo : EIATTR_KPARAM_INFO
	.align		4
.L_43:
        /*0018*/ 	.byte	0x04, 0x17
        /*001a*/ 	.short	(.L_45 - .L_44)
.L_44:
        /*001c*/ 	.word	0x00000000
        /*0020*/ 	.short	0x0005
        /*0022*/ 	.short	0x0020
        /*0024*/ 	.byte	0x00, 0xf5, 0x21, 0x00


	//----- nvinfo : EIATTR_KPARAM_INFO
	.align		4
.L_45:
        /*0028*/ 	.byte	0x04, 0x17
        /*002a*/ 	.short	(.L_47 - .L_46)
.L_46:
        /*002c*/ 	.word	0x00000000
        /*0030*/ 	.short	0x0004
        /*0032*/ 	.short	0x0018
        /*0034*/ 	.byte	0x00, 0xf5, 0x21, 0x00


	//----- nvinfo : EIATTR_KPARAM_INFO
	.align		4
.L_47:
        /*0038*/ 	.byte	0x04, 0x17
        /*003a*/ 	.short	(.L_49 - .L_48)
.L_48:
        /*003c*/ 	.word	0x00000000
        /*0040*/ 	.short	0x0003
        /*0042*/ 	.short	0x0010
        /*0044*/ 	.byte	0x00, 0xf5, 0x21, 0x00


	//----- nvinfo : EIATTR_KPARAM_INFO
	.align		4
.L_49:
        /*0048*/ 	.byte	0x04, 0x17
        /*004a*/ 	.short	(.L_51 - .L_50)
.L_50:
        /*004c*/ 	.word	0x00000000
        /*0050*/ 	.short	0x0002
        /*0052*/ 	.short	0x0008
        /*0054*/ 	.byte	0x00, 0xf0, 0x11, 0x00


	//----- nvinfo : EIATTR_KPARAM_INFO
	.align		4
.L_51:
        /*0058*/ 	.byte	0x04, 0x17
        /*005a*/ 	.short	(.L_53 - .L_52)
.L_52:
        /*005c*/ 	.word	0x00000000
        /*0060*/ 	.short	0x0001
        /*0062*/ 	.short	0x0004
        /*0064*/ 	.byte	0x00, 0xf0, 0x11, 0x00


	//----- nvinfo : EIATTR_KPARAM_INFO
	.align		4
.L_53:
        /*0068*/ 	.byte	0x04, 0x17
        /*006a*/ 	.short	(.L_55 - .L_54)
.L_54:
        /*006c*/ 	.word	0x00000000
        /*0070*/ 	.short	0x0000
        /*0072*/ 	.short	0x0000
        /*0074*/ 	.byte	0x00, 0xf0, 0x11, 0x00


	//----- nvinfo : EIATTR_SPARSE_MMA_MASK
	.align		4
.L_55:
        /*0078*/ 	.byte	0x03, 0x50
        /*007a*/ 	.short	0x0000


	//----- nvinfo : EIATTR_MAXREG_COUNT
	.align		4
        /*007c*/ 	.byte	0x03, 0x1b
        /*007e*/ 	.short	0x00ff


	//----- nvinfo : EIATTR_NUM_BARRIERS
	.align		4
        /*0080*/ 	.byte	0x02, 0x4c
        /*0082*/ 	.byte	0x01
	.zero		1


	//----- nvinfo : EIATTR_MERCURY_ISA_VERSION
	.align		4
        /*0084*/ 	.byte	0x03, 0x5f
        /*0086*/ 	.short	0x0101


	//----- nvinfo : EIATTR_VRC_CTA_INIT_COUNT
	.align		4
        /*0088*/ 	.byte	0x02, 0x4a
	.zero		1
	.zero		1


	//----- nvinfo : EIATTR_EXIT_INSTR_OFFSETS
	.align		4
        /*008c*/ 	.byte	0x04, 0x1c
        /*008e*/ 	.short	(.L_57 - .L_56)


	//   ....[0]....
.L_56:
        /*0090*/ 	.word	0x00005a80


	//   ....[1]....
        /*0094*/ 	.word	0x00006630


	//----- nvinfo : EIATTR_CRS_STACK_SIZE
	.align		4
.L_57:
        /*0098*/ 	.byte	0x04, 0x1e
        /*009a*/ 	.short	(.L_59 - .L_58)
.L_58:
        /*009c*/ 	.word	0x00000000


	//----- nvinfo : EIATTR_CBANK_PARAM_SIZE
	.align		4
.L_59:
        /*00a0*/ 	.byte	0x03, 0x19
        /*00a2*/ 	.short	0x002c


	//----- nvinfo : EIATTR_PARAM_CBANK
	.align		4
        /*00a4*/ 	.byte	0x04, 0x0a
        /*00a6*/ 	.short	(.L_61 - .L_60)
	.align		4
.L_60:
        /*00a8*/ 	.word	index@(.nv.constant0._Z28gpu_matrix_matrix_multiplierIfLi128ELi128ELi8ELi8ELi8EEviiiPT_S1_S1_i)
        /*00ac*/ 	.short	0x0380
        /*00ae*/ 	.short	0x002c


	//----- nvinfo : EIATTR_SW_WAR
	.align		4
.L_61:
        /*00b0*/ 	.byte	0x04, 0x36
        /*00b2*/ 	.short	(.L_63 - .L_62)
.L_62:
        /*00b4*/ 	.word	0x00000008
.L_63:


//--------------------- .nv.callgraph             --------------------------
	.section	.nv.callgraph,"",@"SHT_CUDA_CALLGRAPH"
	.align	4
	.sectionentsize	8
	.align		4
        /*0000*/ 	.word	0x00000000
	.align		4
        /*0004*/ 	.word	0xffffffff
	.align		4
        /*0008*/ 	.word	0x00000000
	.align		4
        /*000c*/ 	.word	0xfffffffe
	.align		4
        /*0010*/ 	.word	0x00000000
	.align		4
        /*0014*/ 	.word	0xfffffffd
	.align		4
        /*0018*/ 	.word	0x00000000
	.align		4
        /*001c*/ 	.word	0xfffffffc


//--------------------- .text._Z28gpu_matrix_matrix_multiplierIfLi64ELi64ELi8ELi8ELi8EEviiiPT_S1_S1_i --------------------------
	.section	.text._Z28gpu_matrix_matrix_multiplierIfLi64ELi64ELi8ELi8ELi8EEviiiPT_S1_S1_i,"ax",@progbits
	.align	128
        .global         _Z28gpu_matrix_matrix_multiplierIfLi64ELi64ELi8ELi8ELi8EEviiiPT_S1_S1_i
        .type           _Z28gpu_matrix_matrix_multiplierIfLi64ELi64ELi8ELi8ELi8EEviiiPT_S1_S1_i,@function
        .size           _Z28gpu_matrix_matrix_multiplierIfLi64ELi64ELi8ELi8ELi8EEviiiPT_S1_S1_i,(.L_x_234 - _Z28gpu_matrix_matrix_multiplierIfLi64ELi64ELi8ELi8ELi8EEviiiPT_S1_S1_i)
        .other          _Z28gpu_matrix_matrix_multiplierIfLi64ELi64ELi8ELi8ELi8EEviiiPT_S1_S1_i,@"STO_CUDA_ENTRY STV_DEFAULT"
_Z28gpu_matrix_matrix_multiplierIfLi64ELi64ELi8ELi8ELi8EEviiiPT_S1_S1_i:
.text._Z28gpu_matrix_matrix_multiplierIfLi64ELi64ELi8ELi8ELi8EEviiiPT_S1_S1_i:
[----:B------:R-:W0:Y:S01]  /*0000*/  LDC R1, c[0x0][0x37c] ;  /* 0x0000df00ff017b82 */ /* 0x000e220000000800 */
[----:B------:R-:W1:Y:S01]  /*0010*/  LDCU UR4, c[0x0][0x388] ;  /* 0x00007100ff0477ac */ /* 0x000e620008000800 */
[----:B0-----:R-:W-:Y:S01]  /*0020*/  VIADD R1, R1, 0xfffffe00 ;  /* 0xfffffe0001017836 */ /* 0x001fe20000000000 */
[----:B------:R-:W0:Y:S03]  /*0030*/  LDCU.64 UR6, c[0x0][0x358] ;  /* 0x00006b00ff0677ac */ /* 0x000e260008000a00 */
[----:B------:R-:W-:Y:S01]  /*0040*/  VIADD R0, R1, 0x20 ;  /* 0x0000002001007836 */ /* 0x000fe20000000000 */
[----:B------:R2:W-:Y:S04]  /*0050*/  STL.128 [R1], RZ ;  /* 0x000000ff01007387 */ /* 0x0005e80000100c00 */
[----:B------:R2:W-:Y:S04]  /*0060*/  STL.128 [R1+0x10], RZ ;  /* 0x000010ff01007387 */ /* 0x0005e80000100c00 */
[----:B------:R2:W-:Y:S04]  /*0070*/  STL.128 [R1+0x20], RZ ;  /* 0x000020ff01007387 */ /* 0x0005e80000100c00 */
[----:B------:R2:W-:Y:S01]  /*0080*/  STL.128 [R1+0x30], RZ ;  /* 0x000030ff01007387 */ /* 0x0005e20000100c00 */
[----:B-1----:R-:W-:-:S03]  /*0090*/  UISETP.NE.AND UP0, UPT, UR4, URZ, UPT ;  /* 0x000000ff0400728c */ /* 0x002fc6000bf05270 */
[----:B------:R2:W-:Y:S04]  /*00a0*/  STL.128 [R1+0x40], RZ ;  /* 0x000040ff01007387 */ /* 0x0005e80000100c00 */
        /* <DEDUP_REMOVED lines=26> */
[----:B------:R2:W-:Y:S01]  /*0250*/  STL.128 [R1+0x1f0], RZ ;  /* 0x0001f0ff01007387 */ /* 0x0005e20000100c00 */
[----:B0-----:R-:W-:Y:S05]  /*0260*/  BRA.U !UP0, `(.L_x_0) ;  /* 0x0000001508947547 */ /* 0x001fea000b800000 */
[----:B------:R-:W0:Y:S01]  /*0270*/  S2R R2, SR_TID.X ;  /* 0x0000000000027919 */ /* 0x000e220000002100 */
[----:B------:R-:W1:Y:S01]  /*0280*/  LDCU UR5, c[0x0][0x384] ;  /* 0x00007080ff0577ac */ /* 0x000e620008000800 */
[----:B------:R-:W3:Y:S01]  /*0290*/  LDC.64 R4, c[0x0][0x390] ;  /* 0x0000e400ff047b82 */ /* 0x000ee20000000a00 */
[----:B------:R-:W-:Y:S01]  /*02a0*/  CS2R R10, SRZ ;  /* 0x00000000000a7805 */ /* 0x000fe2000001ff00 */
[----:B------:R-:W4:Y:S01]  /*02b0*/  S2R R7, SR_CTAID.X ;  /* 0x0000000000077919 */ /* 0x000f220000002500 */
[----:B------:R-:W-:Y:S02]  /*02c0*/  CS2R R8, SRZ ;  /* 0x0000000000087805 */ /* 0x000fe4000001ff00 */
[----:B------:R-:W-:Y:S02]  /*02d0*/  CS2R R14, SRZ ;  /* 0x00000000000e7805 */ /* 0x000fe4000001ff00 */
[----:B------:R-:W-:Y:S01]  /*02e0*/  CS2R R12, SRZ ;  /* 0x00000000000c7805 */ /* 0x000fe2000001ff00 */
[----:B------:R-:W5:Y:S01]  /*02f0*/  S2R R135, SR_CTAID.Y ;  /* 0x0000000000877919 */ /* 0x000f620000002600 */
[----:B------:R-:W-:Y:S01]  /*0300*/  CS2R R18, SRZ ;  /* 0x0000000000127805 */ /* 0x000fe2000001ff00 */
[----:B------:R-:W2:Y:S01]  /*0310*/  LDC.64 R140, c[0x0][0x398] ;  /* 0x0000e600ff8c7b82 */ /* 0x000ea20000000a00 */
[----:B------:R-:W-:-:S02]  /*0320*/  CS2R R16, SRZ ;  /* 0x0000000000107805 */ /* 0x000fc4000001ff00 */
[----:B------:R-:W-:Y:S02]  /*0330*/  CS2R R22, SRZ ;  /* 0x0000000000167805 */ /* 0x000fe4000001ff00 */
[----:B------:R-:W-:Y:S02]  /*0340*/  CS2R R20, SRZ ;  /* 0x0000000000147805 */ /* 0x000fe4000001ff00 */
[----:B------:R-:W-:Y:S02]  /*0350*/  CS2R R26, SRZ ;  /* 0x00000000001a7805 */ /* 0x000fe4000001ff00 */
[----:B------:R-:W-:Y:S02]  /*0360*/  CS2R R24, SRZ ;  /* 0x0000000000187805 */ /* 0x000fe4000001ff00 */
[----:B------:R-:W-:Y:S02]  /*0370*/  CS2R R30, SRZ ;  /* 0x00000000001e7805 */ /* 0x000fe4000001ff00 */
        /* <DEDUP_REMOVED lines=14> */
[----:B------:R-:W-:Y:S01]  /*0460*/  CS2R R56, SRZ ;  /* 0x0000000000387805 */ /* 0x000fe2000001ff00 */
[C---:B0-----:R-:W-:Y:S01]  /*0470*/  IMAD.SHL.U32 R133, R2.reuse, 0x4, RZ ;  /* 0x0000000402857824 */ /* 0x041fe200078e00ff */
[----:B------:R-:W-:Y:S01]  /*0480*/  SHF.R.U32.HI R132, RZ, 0x1, R2 ;  /* 0x00000001ff847819 */ /* 0x000fe20000011602 */
[----:B------:R-:W-:Y:S01]  /*0490*/  IMAD.SHL.U32 R124, R2, 0x100, RZ ;  /* 0x00000100027c7824 */ /* 0x000fe200078e00ff */
[----:B------:R-:W-:Y:S02]  /*04a0*/  CS2R R62, SRZ ;  /* 0x00000000003e7805 */ /* 0x000fe4000001ff00 */
[----:B------:R-:W-:Y:S02]  /*04b0*/  CS2R R60, SRZ ;  /* 0x00000000003c7805 */ /* 0x000fe4000001ff00 */
[----:B------:R-:W-:-:S02]  /*04c0*/  LOP3.LUT R6, R133, 0x3c, RZ, 0xc0, !PT ;  /* 0x0000003c85067812 */ /* 0x000fc400078ec0ff */
[----:B------:R-:W-:Y:S02]  /*04d0*/  CS2R R66, SRZ ;  /* 0x0000000000427805 */ /* 0x000fe4000001ff00 */
[----:B------:R-:W-:Y:S01]  /*04e0*/  LOP3.LUT R129, R124, 0x100, RZ, 0xc0, !PT ;  /* 0x000001007c817812 */ /* 0x000fe200078ec0ff */
[----:B-----5:R-:W-:Y:S01]  /*04f0*/  IMAD.SHL.U32 R135, R135, 0x40, RZ ;  /* 0x0000004087877824 */ /* 0x020fe200078e00ff */
[----:B----4-:R-:W-:Y:S02]  /*0500*/  LEA R6, R7, R6, 0x6 ;  /* 0x0000000607067211 */ /* 0x010fe400078e30ff */
[----:B------:R-:W-:Y:S02]  /*0510*/  CS2R R64, SRZ ;  /* 0x0000000000407805 */ /* 0x000fe4000001ff00 */
[----:B------:R-:W-:Y:S01]  /*0520*/  CS2R R70, SRZ ;  /* 0x0000000000467805 */ /* 0x000fe2000001ff00 */
[----:B------:R-:W-:Y:S01]  /*0530*/  IMAD R3, R135, UR4, RZ ;  /* 0x0000000487037c24 */ /* 0x000fe2000f8e02ff */
[----:B------:R-:W-:Y:S01]  /*0540*/  UMOV UR4, 0x400 ;  /* 0x0000040000047882 */ /* 0x000fe20000000000 */
[----:B------:R-:W-:Y:S01]  /*0550*/  VIADD R6, R6, 0x3 ;  /* 0x0000000306067836 */ /* 0x000fe20000000000 */
[----:B------:R-:W-:Y:S01]  /*0560*/  CS2R R68, SRZ ;  /* 0x0000000000447805 */ /* 0x000fe2000001ff00 */
[----:B---3--:R-:W-:Y:S01]  /*0570*/  IMAD.WIDE.U32 R4, R3, 0x4, R4 ;  /* 0x0000000403047825 */ /* 0x008fe200078e0004 */
[----:B------:R-:W-:-:S02]  /*0580*/  CS2R R74, SRZ ;  /* 0x00000000004a7805 */ /* 0x000fc4000001ff00 */
[----:B------:R-:W-:Y:S02]  /*0590*/  CS2R R72, SRZ ;  /* 0x0000000000487805 */ /* 0x000fe4000001ff00 */
[----:B-1----:R-:W-:Y:S01]  /*05a0*/  ISETP.GE.U32.AND P2, PT, R6, UR5, PT ;  /* 0x0000000506007c0c */ /* 0x002fe2000bf46070 */
[----:B------:R-:W0:Y:S01]  /*05b0*/  S2UR UR5, SR_CgaCtaId ;  /* 0x00000000000579c3 */ /* 0x000e220000008800 */
[----:B------:R-:W-:Y:S01]  /*05c0*/  IMAD.SHL.U32 R3, R7, 0x40, RZ ;  /* 0x0000004007037824 */ /* 0x000fe200078e00ff */
[----:B------:R-:W-:Y:S01]  /*05d0*/  CS2R R6, SRZ ;  /* 0x0000000000067805 */ /* 0x000fe2000001ff00 */
[----:B------:R-:W-:Y:S01]  /*05e0*/  IMAD.IADD R136, R132, 0x1, R129 ;  /* 0x0000000184887824 */ /* 0x000fe200078e0281 */
[----:B------:R-:W-:Y:S01]  /*05f0*/  CS2R R78, SRZ ;  /* 0x00000000004e7805 */ /* 0x000fe2000001ff00 */
[----:B--2---:R-:W-:-:S04]  /*0600*/  IMAD.WIDE.U32 R140, R3, 0x4, R140 ;  /* 0x00000004038c7825 */ /* 0x004fc800078e008c */
[----:B------:R-:W-:Y:S01]  /*0610*/  HFMA2 R3, -RZ, RZ, 0, 0 ;  /* 0x00000000ff037431 */ /* 0x000fe200000001ff */
[----:B------:R-:W-:Y:S02]  /*0620*/  CS2R R76, SRZ ;  /* 0x00000000004c7805 */ /* 0x000fe4000001ff00 */
[----:B------:R-:W-:Y:S01]  /*0630*/  CS2R R82, SRZ ;  /* 0x0000000000527805 */ /* 0x000fe2000001ff00 */
[----:B------:R-:W-:Y:S01]  /*0640*/  IMAD.MOV.U32 R142, RZ, RZ, R4 ;  /* 0x000000ffff8e7224 */ /* 0x000fe200078e0004 */
[----:B------:R-:W-:Y:S01]  /*0650*/  CS2R R80, SRZ ;  /* 0x0000000000507805 */ /* 0x000fe2000001ff00 */
[----:B------:R-:W-:Y:S01]  /*0660*/  IMAD.MOV.U32 R143, RZ, RZ, R5 ;  /* 0x000000ffff8f7224 */ /* 0x000fe200078e0005 */
[----:B------:R-:W-:Y:S01]  /*0670*/  CS2R R4, SRZ ;  /* 0x0000000000047805 */ /* 0x000fe2000001ff00 */
[----:B------:R-:W-:Y:S01]  /*0680*/  IMAD.IADD R134, R135, 0x1, R132 ;  /* 0x0000000187867824 */ /* 0x000fe200078e0284 */
        /* <DEDUP_REMOVED lines=10> */
[----:B0-----:R-:W-:Y:S01]  /*0730*/  ULEA UR4, UR5, UR4, 0x18 ;  /* 0x0000000405047291 */ /* 0x001fe2000f8ec0ff */
        /* <DEDUP_REMOVED lines=14> */
[----:B------:R-:W-:Y:S02]  /*0820*/  LOP3.LUT R133, R133, 0x4, RZ, 0xc0, !PT ;  /* 0x0000000485857812 */ /* 0x000fe400078ec0ff */
[----:B------:R-:W-:-:S07]  /*0830*/  LEA R135, R136, UR4, 0x2 ;  /* 0x0000000488877c11 */ /* 0x000fce000f8e10ff */
.L_x_8:
[----:B------:R-:W0:Y:S01]  /*0840*/  LDCU UR9, c[0x0][0x388] ;  /* 0x00007100ff0977ac */ /* 0x000e220008000800 */
[----:B------:R-:W-:Y:S01]  /*0850*/  IADD3 R136, PT, PT, R3, 0x3, R133 ;  /* 0x0000000303887810 */ /* 0x000fe20007ffe085 */
[----:B------:R-:W-:Y:S01]  /*0860*/  BSSY.RECONVERGENT B0, `(.L_x_1) ;  /* 0x0000031000007945 */ /* 0x000fe20003800200 */
[----:B------:R-:W1:Y:S02]  /*0870*/  LDCU UR8, c[0x0][0x380] ;  /* 0x00007000ff0877ac */ /* 0x000e640008000800 */
[----:B0-----:R-:W-:-:S04]  /*0880*/  ISETP.GE.U32.AND P0, PT, R136, UR9, PT ;  /* 0x0000000988007c0c */ /* 0x001fc8000bf06070 */
[----:B-1----:R-:W-:-:S13]  /*0890*/  ISETP.GE.U32.OR P0, PT, R134, UR8, P0 ;  /* 0x0000000886007c0c */ /* 0x002fda0008706470 */
[----:B------:R-:W-:Y:S05]  /*08a0*/  @P0 BRA `(.L_x_2) ;  /* 0x0000000000180947 */ /* 0x000fea0003800000 */
[----:B------:R-:W-:-:S04]  /*08b0*/  IMAD R137, R132, UR9, R133 ;  /* 0x0000000984897c24 */ /* 0x000fc8000f8e0285 */
[----:B------:R-:W-:-:S06]  /*08c0*/  IMAD.WIDE.U32 R136, R137, 0x4, R142 ;  /* 0x0000000489887825 */ /* 0x000fcc00078e008e */
[----:B------:R-:W2:Y:S04]  /*08d0*/  LDG.E.128 R136, desc[UR6][R136.64] ;  /* 0x0000000688887981 */ /* 0x000ea8000c1e1d00 */
[----:B--2---:R0:W-:Y:S04]  /*08e0*/  STS [R135], R136 ;  /* 0x0000008887007388 */ /* 0x0041e80000000800 */
[----:B------:R0:W-:Y:S01]  /*08f0*/  STS [R135+0x100], R137 ;  /* 0x0001008987007388 */ /* 0x0001e20000000800 */
[----:B------:R-:W-:Y:S05]  /*0900*/  BRA `(.L_x_3) ;  /* 0x0000000000987947 */ /* 0x000fea0003800000 */
.L_x_2:
[----:B------:R-:W0:Y:S01]  /*0910*/  S2R R2, SR_TID.X ;  /* 0x0000000000027919 */ /* 0x000e220000002100 */
[----:B------:R-:W-:Y:S02]  /*0920*/  IMAD.MOV.U32 R150, RZ, RZ, RZ ;  /* 0x000000ffff967224 */ /* 0x000fe400078e00ff */
[----:B------:R-:W-:Y:S01]  /*0930*/  IMAD.MOV.U32 R148, RZ, RZ, RZ ;  /* 0x000000ffff947224 */ /* 0x000fe200078e00ff */
[----:B------:R-:W1:Y:S01]  /*0940*/  S2R R135, SR_CTAID.Y ;  /* 0x0000000000877919 */ /* 0x000e620000002600 */
[----:B0-----:R-:W-:Y:S01]  /*0950*/  IMAD.SHL.U32 R133, R2, 0x4, RZ ;  /* 0x0000000402857824 */ /* 0x001fe200078e00ff */
[----:B------:R-:W-:-:S04]  /*0960*/  SHF.R.U32.HI R132, RZ, 0x1, R2 ;  /* 0x00000001ff847819 */ /* 0x000fc80000011602 */
[----:B------:R-:W-:Y:S02]  /*0970*/  LOP3.LUT R133, R133, 0x4, RZ, 0xc0, !PT ;  /* 0x0000000485857812 */ /* 0x000fe400078ec0ff */
[----:B-1----:R-:W-:Y:S02]  /*0980*/  LEA R135, R135, R132, 0x6 ;  /* 0x0000008487877211 */ /* 0x002fe400078e30ff */
[----:B------:R-:W-:Y:S01]  /*0990*/  IADD3 R137, PT, PT, R3, 0x1, R133 ;  /* 0x0000000103897810 */ /* 0x000fe20007ffe085 */
[----:B------:R-:W-:-:S03]  /*09a0*/  IMAD.IADD R136, R133, 0x1, R3 ;  /* 0x0000000185887824 */ /* 0x000fc600078e0203 */
[----:B------:R-:W-:Y:S02]  /*09b0*/  ISETP.GE.U32.AND P1, PT, R137, UR9, PT ;  /* 0x0000000989007c0c */ /* 0x000fe4000bf26070 */
[----:B------:R-:W-:Y:S02]  /*09c0*/  ISETP.GE.U32.AND P0, PT, R136, UR9, PT ;  /* 0x0000000988007c0c */ /* 0x000fe4000bf06070 */
[C---:B------:R-:W-:Y:S02]  /*09d0*/  ISETP.GE.U32.OR P1, PT, R135.reuse, UR8, P1 ;  /* 0x0000000887007c0c */ /* 0x040fe40008f26470 */
[----:B------:R-:W-:Y:S02]  /*09e0*/  ISETP.GE.U32.OR P0, PT, R135, UR8, P0 ;  /* 0x0000000887007c0c */ /* 0x000fe40008706470 */
[----:B------:R-:W-:-:S04]  /*09f0*/  IADD3 R136, PT, PT, R3, 0x2, R133 ;  /* 0x0000000203887810 */ /* 0x000fc80007ffe085 */
[----:B------:R-:W-:-:S04]  /*0a00*/  ISETP.GE.U32.AND P3, PT, R136, UR9, PT ;  /* 0x0000000988007c0c */ /* 0x000fc8000bf66070 */
[----:B------:R-:W-:Y:S01]  /*0a10*/  ISETP.GE.U32.OR P3, PT, R135, UR8, P3 ;  /* 0x0000000887007c0c */ /* 0x000fe20009f66470 */
[C-C-:B------:R-:W-:Y:S02]  /*0a20*/  @!P1 IMAD R137, R132.reuse, UR9, R133.reuse ;  /* 0x0000000984899c24 */ /* 0x140fe4000f8e0285 */
[----:B------:R-:W-:Y:S02]  /*0a30*/  @!P0 IMAD R147, R132, UR9, R133 ;  /* 0x0000000984938c24 */ /* 0x000fe4000f8e0285 */
[----:B------:R-:W-:Y:S02]  /*0a40*/  @!P1 VIADD R137, R137, 0x1 ;  /* 0x0000000189899836 */ /* 0x000fe40000000000 */
[----:B------:R-:W-:-:S04]  /*0a50*/  @!P0 IMAD.WIDE.U32 R146, R147, 0x4, R142 ;  /* 0x0000000493928825 */ /* 0x000fc800078e008e */
[----:B------:R-:W-:Y:S01]  /*0a60*/  @!P1 IMAD.WIDE.U32 R136, R137, 0x4, R142 ;  /* 0x0000000489889825 */ /* 0x000fe200078e008e */
[----:B------:R-:W2:Y:S04]  /*0a70*/  @!P0 LDG.E R148, desc[UR6][R146.64] ;  /* 0x0000000692948981 */ /* 0x000ea8000c1e1900 */
[----:B------:R-:W3:Y:S01]  /*0a80*/  @!P1 LDG.E R150, desc[UR6][R136.64] ;  /* 0x0000000688969981 */ /* 0x000ee2000c1e1900 */
[----:B------:R-:W-:Y:S01]  /*0a90*/  @!P3 IMAD R145, R132, UR9, R133 ;  /* 0x000000098491bc24 */ /* 0x000fe2000f8e0285 */
[----:B------:R-:W-:-:S04]  /*0aa0*/  CS2R R138, SRZ ;  /* 0x00000000008a7805 */ /* 0x000fc8000001ff00 */
[----:B------:R-:W-:-:S05]  /*0ab0*/  @!P3 IADD3 R145, PT, PT, R145, 0x2, RZ ;  /* 0x000000029191b810 */ /* 0x000fca0007ffe0ff */
[----:B------:R-:W-:-:S05]  /*0ac0*/  @!P3 IMAD.WIDE.U32 R144, R145, 0x4, R142 ;  /* 0x000000049190b825 */ /* 0x000fca00078e008e */
[----:B------:R1:W5:Y:S01]  /*0ad0*/  @!P3 LDG.E R138, desc[UR6][R144.64] ;  /* 0x00000006908ab981 */ /* 0x000362000c1e1900 */
[----:B------:R-:W0:Y:S01]  /*0ae0*/  S2UR UR5, SR_CgaCtaId ;  /* 0x00000000000579c3 */ /* 0x000e220000008800 */
[----:B------:R-:W-:Y:S01]  /*0af0*/  IMAD.SHL.U32 R135, R2, 0x100, RZ ;  /* 0x0000010002877824 */ /* 0x000fe200078e00ff */
[----:B------:R-:W-:-:S04]  /*0b00*/  UMOV UR4, 0x400 ;  /* 0x0000040000047882 */ /* 0x000fc80000000000 */
[----:B------:R-:W-:-:S05]  /*0b10*/  LOP3.LUT R135, R135, 0x100, RZ, 0xc0, !PT ;  /* 0x0000010087877812 */ /* 0x000fca00078ec0ff */
[----:B------:R-:W-:Y:S01]  /*0b20*/  IMAD.IADD R135, R132, 0x1, R135 ;  /* 0x0000000184877824 */ /* 0x000fe200078e0287 */
[----:B0-----:R-:W-:-:S06]  /*0b30*/  ULEA UR4, UR5, UR4, 0x18 ;  /* 0x0000000405047291 */ /* 0x001fcc000f8ec0ff */
[----:B------:R-:W-:-:S05]  /*0b40*/  LEA R135, R135, UR4, 0x2 ;  /* 0x0000000487877c11 */ /* 0x000fca000f8e10ff */
[----:B--2---:R1:W-:Y:S04]  /*0b50*/  STS [R135], R148 ;  /* 0x0000009487007388 */ /* 0x0043e80000000800 */
[----:B---3--:R1:W-:Y:S02]  /*0b60*/  STS [R135+0x100], R150 ;  /* 0x0001009687007388 */ /* 0x0083e40000000800 */
.L_x_3:
[----:B------:R-:W-:Y:S05]  /*0b70*/  BSYNC.RECONVERGENT B0 ;  /* 0x0000000000007941 */ /* 0x000fea0003800200 */
.L_x_1:
[----:B-1----:R-:W1:Y:S01]  /*0b80*/  S2R R144, SR_CgaCtaId ;  /* 0x0000000000907919 */ /* 0x002e620000008800 */
[----:B0-----:R-:W-:Y:S01]  /*0b90*/  IMAD.SHL.U32 R136, R2, 0x100, RZ ;  /* 0x0000010002887824 */ /* 0x001fe200078e00ff */
[----:B------:R-:W-:Y:S01]  /*0ba0*/  MOV R145, 0x400 ;  /* 0x0000040000917802 */ /* 0x000fe20000000f00 */
[----:B------:R-:W-:Y:S03]  /*0bb0*/  BSSY.RECONVERGENT B0, `(.L_x_4) ;  /* 0x0000041000007945 */ /* 0x000fe60003800200 */
[----:B------:R-:W-:-:S04]  /*0bc0*/  LOP3.LUT R137, R136, 0x100, RZ, 0xc0, !PT ;  /* 0x0000010088897812 */ /* 0x000fc800078ec0ff */
[C---:B------:R-:W-:Y:S02]  /*0bd0*/  LEA.HI R136, R2.reuse, R137, RZ, 0x1f ;  /* 0x0000008902887211 */ /* 0x040fe400078ff8ff */
[----:B------:R-:W-:-:S04]  /*0be0*/  LEA.HI R137, R2, R3, RZ, 0x1c ;  /* 0x0000000302897211 */ /* 0x000fc800078fe0ff */
[----:B------:R-:W-:Y:S02]  /*0bf0*/  ISETP.GE.U32.OR P0, PT, R137, UR9, P2 ;  /* 0x0000000989007c0c */ /* 0x000fe40009706470 */
[----:B-1----:R-:W-:-:S05]  /*0c00*/  LEA R157, R144, R145, 0x18 ;  /* 0x00000091909d7211 */ /* 0x002fca00078ec0ff */
[----:B------:R-:W-:-:S05]  /*0c10*/  IMAD R136, R136, 0x4, R157 ;  /* 0x0000000488887824 */ /* 0x000fca00078e029d */
[----:B-----5:R0:W-:Y:S04]  /*0c20*/  STS [R136+0x200], R138 ;  /* 0x0002008a88007388 */ /* 0x0201e80000000800 */
[----:B------:R0:W-:Y:S01]  /*0c30*/  STS [R136+0x300], R139 ;  /* 0x0003008b88007388 */ /* 0x0001e20000000800 */
[----:B------:R-:W-:Y:S05]  /*0c40*/  @P0 BRA `(.L_x_5) ;  /* 0x0000000000400947 */ /* 0x000fea0003800000 */
[----:B------:R-:W1:Y:S01]  /*0c50*/  S2R R2, SR_TID.X ;  /* 0x0000000000027919 */ /* 0x000e620000002100 */
[----:B------:R-:W2:Y:S02]  /*0c60*/  LDCU UR4, c[0x0][0x384] ;  /* 0x00007080ff0477ac */ /* 0x000ea40008000800 */
[----:B--2---:R-:W-:Y:S01]  /*0c70*/  IMAD.U32 R156, RZ, RZ, UR4 ;  /* 0x00000004ff9c7e24 */ /* 0x004fe2000f8e00ff */
[----:B-1----:R-:W-:Y:S02]  /*0c80*/  SHF.L.U32 R146, R2, 0x2, RZ ;  /* 0x0000000202927819 */ /* 0x002fe400000006ff */
[----:B------:R-:W-:Y:S02]  /*0c90*/  SHF.R.U32.HI R147, RZ, 0x4, R2 ;  /* 0x00000004ff937819 */ /* 0x000fe40000011602 */
[----:B------:R-:W-:-:S05]  /*0ca0*/  LOP3.LUT R148, R146, 0x3c, RZ, 0xc0, !PT ;  /* 0x0000003c92947812 */ /* 0x000fca00078ec0ff */
[----:B------:R-:W-:-:S04]  /*0cb0*/  IMAD R137, R147, R156, R148 ;  /* 0x0000009c93897224 */ /* 0x000fc800078e0294 */
[----:B0-----:R-:W-:-:S06]  /*0cc0*/  IMAD.WIDE.U32 R136, R137, 0x4, R140 ;  /* 0x0000000489887825 */ /* 0x001fcc00078e008c */
[----:B------:R-:W2:Y:S01]  /*0cd0*/  LDG.E.128 R136, desc[UR6][R136.64] ;  /* 0x0000000688887981 */ /* 0x000ea2000c1e1d00 */
[----:B------:R-:W-:Y:S02]  /*0ce0*/  VIADD R145, R145, 0x800 ;  /* 0x0000080091917836 */ /* 0x000fe40000000000 */
[----:B------:R-:W-:-:S03]  /*0cf0*/  IMAD R147, R147, 0x45, R148 ;  /* 0x0000004593937824 */ /* 0x000fc600078e0294 */
[----:B------:R-:W-:-:S05]  /*0d00*/  LEA R144, R144, R145, 0x18 ;  /* 0x0000009190907211 */ /* 0x000fca00078ec0ff */
[----:B------:R-:W-:-:S05]  /*0d10*/  IMAD R150, R147, 0x4, R144 ;  /* 0x0000000493967824 */ /* 0x000fca00078e0290 */
[----:B--2---:R1:W-:Y:S04]  /*0d20*/  STS [R150], R136 ;  /* 0x0000008896007388 */ /* 0x0043e80000000800 */
[----:B------:R1:W-:Y:S01]  /*0d30*/  STS [R150+0x4], R137 ;  /* 0x0000048996007388 */ /* 0x0003e20000000800 */
[----:B------:R-:W-:Y:S05]  /*0d40*/  BRA `(.L_x_6) ;  /* 0x00000000009c7947 */ /* 0x000fea0003800000 */
.L_x_5:
[----:B------:R-:W1:Y:S01]  /*0d50*/  S2R R2, SR_TID.X ;  /* 0x0000000000027919 */ /* 0x000e620000002100 */
[----:B------:R-:W2:Y:S01]  /*0d60*/  LDCU UR4, c[0x0][0x384] ;  /* 0x00007080ff0477ac */ /* 0x000ea20008000800 */
[----:B------:R-:W-:Y:S01]  /*0d70*/  IMAD.MOV.U32 R147, RZ, RZ, RZ ;  /* 0x000000ffff937224 */ /* 0x000fe200078e00ff */
[----:B0-----:R-:W0:Y:S01]  /*0d80*/  S2R R136, SR_CTAID.X ;  /* 0x0000000000887919 */ /* 0x001e220000002500 */
[----:B--2---:R-:W-:Y:S01]  /*0d90*/  MOV R156, UR4 ;  /* 0x00000004009c7c02 */ /* 0x004fe20008000f00 */
[----:B-1----:R-:W-:Y:S01]  /*0da0*/  IMAD.SHL.U32 R146, R2, 0x4, RZ ;  /* 0x0000000402927824 */ /* 0x002fe200078e00ff */
[----:B------:R-:W-:-:S04]  /*0db0*/  SHF.R.U32.HI R150, RZ, 0x4, R2 ;  /* 0x00000004ff967819 */ /* 0x000fc80000011602 */
[----:B------:R-:W-:Y:S01]  /*0dc0*/  LOP3.LUT R139, R146, 0x3c, RZ, 0xc0, !PT ;  /* 0x0000003c928b7812 */ /* 0x000fe200078ec0ff */
[----:B------:R-:W-:-:S04]  /*0dd0*/  IMAD.IADD R148, R150, 0x1, R3 ;  /* 0x0000000196947824 */ /* 0x000fc800078e0203 */
[----:B0-----:R-:W-:-:S05]  /*0de0*/  IMAD R149, R136, 0x40, R139 ;  /* 0x0000004088957824 */ /* 0x001fca00078e028b */
[----:B------:R-:W-:-:S04]  /*0df0*/  ISETP.GE.U32.AND P0, PT, R149, R156, PT ;  /* 0x0000009c9500720c */ /* 0x000fc80003f06070 */
[----:B------:R-:W-:Y:S01]  /*0e00*/  ISETP.GE.U32.OR P0, PT, R137, UR9, P0 ;  /* 0x0000000989007c0c */ /* 0x000fe20008706470 */
[----:B------:R-:W-:-:S05]  /*0e10*/  VIADD R137, R149, 0x1 ;  /* 0x0000000195897836 */ /* 0x000fca0000000000 */
[----:B------:R-:W-:-:S04]  /*0e20*/  ISETP.GE.U32.AND P1, PT, R137, R156, PT ;  /* 0x0000009c8900720c */ /* 0x000fc80003f26070 */
[----:B------:R-:W-:-:S03]  /*0e30*/  ISETP.GE.U32.OR P1, PT, R148, UR9, P1 ;  /* 0x0000000994007c0c */ /* 0x000fc60008f26470 */
[----:B------:R-:W-:-:S05]  /*0e40*/  @!P0 SHF.R.U32.HI R136, RZ, 0x4, R2 ;  /* 0x00000004ff888819 */ /* 0x000fca0000011602 */
[----:B------:R-:W-:Y:S01]  /*0e50*/  @!P0 IMAD R137, R136, R156, R139 ;  /* 0x0000009c88898224 */ /* 0x000fe200078e028b */
[----:B------:R-:W-:-:S03]  /*0e60*/  IADD3 R149, PT, PT, R149, 0x2, RZ ;  /* 0x0000000295957810 */ /* 0x000fc60007ffe0ff */
[----:B------:R-:W-:-:S04]  /*0e70*/  @!P0 IMAD.WIDE.U32 R136, R137, 0x4, R140 ;  /* 0x0000000489888825 */ /* 0x000fc800078e008c */
[-C--:B------:R-:W-:Y:S01]  /*0e80*/  @!P1 IMAD R138, R150, R156.reuse, R139 ;  /* 0x0000009c968a9224 */ /* 0x080fe200078e028b */
[----:B------:R0:W2:Y:S01]  /*0e90*/  @!P0 LDG.E R147, desc[UR6][R136.64] ;  /* 0x0000000688938981 */ /* 0x0000a2000c1e1900 */
[----:B------:R-:W-:Y:S01]  /*0ea0*/  ISETP.GE.U32.AND P0, PT, R149, R156, PT ;  /* 0x0000009c9500720c */ /* 0x000fe20003f06070 */
[----:B------:R-:W-:Y:S02]  /*0eb0*/  IMAD.MOV.U32 R151, RZ, RZ, RZ ;  /* 0x000000ffff977224 */ /* 0x000fe400078e00ff */
[----:B------:R-:W-:Y:S01]  /*0ec0*/  @!P1 VIADD R149, R138, 0x1 ;  /* 0x000000018a959836 */ /* 0x000fe20000000000 */
[----:B------:R-:W-:-:S03]  /*0ed0*/  ISETP.GE.U32.OR P0, PT, R148, UR9, P0 ;  /* 0x0000000994007c0c */ /* 0x000fc60008706470 */
[----:B------:R-:W-:-:S05]  /*0ee0*/  @!P1 IMAD.WIDE.U32 R148, R149, 0x4, R140 ;  /* 0x0000000495949825 */ /* 0x000fca00078e008c */
[----:B------:R-:W3:Y:S01]  /*0ef0*/  @!P1 LDG.E R151, desc[UR6][R148.64] ;  /* 0x0000000694979981 */ /* 0x000ee2000c1e1900 */
[----:B------:R-:W-:-:S04]  /*0f00*/  IMAD.MOV.U32 R138, RZ, RZ, RZ ;  /* 0x000000ffff8a7224 */ /* 0x000fc800078e00ff */
[----:B------:R-:W-:-:S04]  /*0f10*/  @!P0 IMAD R153, R150, R156, R139 ;  /* 0x0000009c96998224 */ /* 0x000fc800078e028b */
[----:B------:R-:W-:-:S04]  /*0f20*/  @!P0 VIADD R153, R153, 0x2 ;  /* 0x0000000299998836 */ /* 0x000fc80000000000 */
[----:B0-----:R-:W-:-:S05]  /*0f30*/  @!P0 IMAD.WIDE.U32 R136, R153, 0x4, R140 ;  /* 0x0000000499888825 */ /* 0x001fca00078e008c */
[----:B------:R0:W5:Y:S01]  /*0f40*/  @!P0 LDG.E R138, desc[UR6][R136.64] ;  /* 0x00000006888a8981 */ /* 0x000162000c1e1900 */
[----:B------:R-:W-:Y:S01]  /*0f50*/  IADD3 R145, PT, PT, R145, 0x800, RZ ;  /* 0x0000080091917810 */ /* 0x000fe20007ffe0ff */
[----:B------:R-:W-:-:S03]  /*0f60*/  IMAD R139, R150, 0x45, R139 ;  /* 0x00000045968b7824 */ /* 0x000fc600078e028b */
[----:B------:R-:W-:-:S05]  /*0f70*/  LEA R144, R144, R145, 0x18 ;  /* 0x0000009190907211 */ /* 0x000fca00078ec0ff */
[----:B------:R-:W-:Y:S02]  /*0f80*/  IMAD R150, R139, 0x4, R144 ;  /* 0x000000048b967824 */ /* 0x000fe400078e0290 */
[----:B------:R-:W-:-:S03]  /*0f90*/  IMAD.MOV.U32 R139, RZ, RZ, RZ ;  /* 0x000000ffff8b7224 */ /* 0x000fc600078e00ff */
[----:B--2---:R0:W-:Y:S04]  /*0fa0*/  STS [R150], R147 ;  /* 0x0000009396007388 */ /* 0x0041e80000000800 */
[----:B---3--:R0:W-:Y:S02]  /*0fb0*/  STS [R150+0x4], R151 ;  /* 0x0000049796007388 */ /* 0x0081e40000000800 */
.L_x_6:
[----:B------:R-:W-:Y:S05]  /*0fc0*/  BSYNC.RECONVERGENT B0 ;  /* 0x0000000000007941 */ /* 0x000fea0003800200 */
.L_x_4:
[----:B-----5:R2:W-:Y:S01]  /*0fd0*/  STS [R150+0x8], R138 ;  /* 0x0000088a96007388 */ /* 0x0205e20000000800 */
[----:B01----:R-:W-:Y:S01]  /*0fe0*/  IMAD.SHL.U32 R136, R2, 0x20, RZ ;  /* 0x0000002002887824 */ /* 0x003fe200078e00ff */
[----:B------:R-:W-:Y:S01]  /*0ff0*/  LOP3.LUT R146, R146, 0xfe0, RZ, 0xc0, !PT ;  /* 0x00000fe092927812 */ /* 0x000fe200078ec0ff */
[----:B------:R-:W-:Y:S01]  /*1000*/  UMOV UR4, 0x10 ;  /* 0x0000001000047882 */ /* 0x000fe20000000000 */
[----:B------:R2:W-:Y:S02]  /*1010*/  STS [R150+0xc], R139 ;  /* 0x00000c8b96007388 */ /* 0x0005e40000000800 */
[----:B------:R-:W-:Y:S02]  /*1020*/  LOP3.LUT R137, R136, 0xe0, RZ, 0xc0, !PT ;  /* 0x000000e088897812 */ /* 0x000fe400078ec0ff */
[----:B------:R-:W-:-:S03]  /*1030*/  IADD3 R157, PT, PT, R146, 0x10, R157 ;  /* 0x00000010929d7810 */ /* 0x000fc60007ffe09d */
[----:B------:R-:W-:Y:S01]  /*1040*/  IMAD.IADD R160, R144, 0x1, R137 ;  /* 0x0000000190a07824 */ /* 0x000fe200078e0289 */
[----:B------:R-:W-:Y:S06]  /*1050*/  BAR.SYNC.DEFER_BLOCKING 0x0 ;  /* 0x0000000000007b1d */ /* 0x000fec0000010000 */
.L_x_7:
[----:B--2---:R-:W0:Y:S04]  /*1060*/  LDS.128 R136, [R157+-0x10] ;  /* 0xfffff0009d887984 */ /* 0x004e280000000c00 */
[----:B------:R-:W1:Y:S04]  /*1070*/  LDS R162, [R160+UR4+-0x10] ;  /* 0xfffff004a0a27984 */ /* 0x000e680008000800 */
[----:B------:R-:W2:Y:S04]  /*1080*/  LDS R158, [R160+UR4+-0xc] ;  /* 0xfffff404a09e7984 */ /* 0x000ea80008000800 */
[----:B------:R-:W3:Y:S04]  /*1090*/  LDS R154, [R160+UR4+-0x8] ;  /* 0xfffff804a09a7984 */ /* 0x000ee80008000800 */
[----:B------:R-:W4:Y:S04]  /*10a0*/  LDS R144, [R160+UR4+-0x4] ;  /* 0xfffffc04a0907984 */ /* 0x000f280008000800 */
[----:B------:R-:W5:Y:S04]  /*10b0*/  LDS R146, [R160+UR4] ;  /* 0x00000004a0927984 */ /* 0x000f680008000800 */
[----:B------:R-:W5:Y:S04]  /*10c0*/  LDS R148, [R160+UR4+0x4] ;  /* 0x00000404a0947984 */ /* 0x000f680008000800 */
[----:B------:R-:W5:Y:S04]  /*10d0*/  LDS R150, [R160+UR4+0x8] ;  /* 0x00000804a0967984 */ /* 0x000f680008000800 */
[----:B------:R-:W5:Y:S01]  /*10e0*/  LDS R152, [R160+UR4+0xc] ;  /* 0x00000c04a0987984 */ /* 0x000f620008000800 */
[----:B------:R-:W-:-:S04]  /*10f0*/  UIADD3 UR4, UPT, UPT, UR4, 0x114, URZ ;  /* 0x0000011404047890 */ /* 0x000fc8000fffe0ff */
[----:B------:R-:W-:Y:S01]  /*1100*/  UISETP.NE.AND UP0, UPT, UR4, 0x8b0, UPT ;  /* 0x000008b00400788c */ /* 0x000fe2000bf05270 */
[----:B0-----:R-:W-:Y:S08]  /*1110*/  F2F.F64.F32 R164, R136 ;  /* 0x0000008800a47310 */ /* 0x001ff00000201800 */
[----:B-1----:R-:W0:Y:S08]  /*1120*/  F2F.F64.F32 R162, R162 ;  /* 0x000000a200a27310 */ /* 0x002e300000201800 */
[----:B--2---:R-:W1:Y:S01]  /*1130*/  F2F.F64.F32 R158, R158 ;  /* 0x0000009e009e7310 */ /* 0x004e620000201800 */
[----:B0-----:R-:W-:-:S07]  /*1140*/  DFMA R128, R164, R162, R128 ;  /* 0x000000a2a480722b */ /* 0x001fce0000000080 */
[----:B---3--:R-:W0:Y:S01]  /*1150*/  F2F.F64.F32 R154, R154 ;  /* 0x0000009a009a7310 */ /* 0x008e220000201800 */
[----:B-1----:R-:W-:-:S07]  /*1160*/  DFMA R130, R164, R158, R130 ;  /* 0x0000009ea482722b */ /* 0x002fce0000000082 */
[----:B----4-:R-:W1:Y:S01]  /*1170*/  F2F.F64.F32 R144, R144 ;  /* 0x0000009000907310 */ /* 0x010e620000201800 */
[----:B0-----:R-:W-:-:S07]  /*1180*/  DFMA R124, R164, R154, R124 ;  /* 0x0000009aa47c722b */ /* 0x001fce000000007c */
[----:B-----5:R-:W0:Y:S01]  /*1190*/  F2F.F64.F32 R146, R146 ;  /* 0x0000009200927310 */ /* 0x020e220000201800 */
[----:B-1----:R-:W-:-:S07]  /*11a0*/  DFMA R126, R164, R144, R126 ;  /* 0x00000090a47e722b */ /* 0x002fce000000007e */
[----:B------:R-:W1:Y:S01]  /*11b0*/  F2F.F64.F32 R148, R148 ;  /* 0x0000009400947310 */ /* 0x000e620000201800 */
[----:B0-----:R-:W-:-:S07]  /*11c0*/  DFMA R120, R164, R146, R120 ;  /* 0x00000092a478722b */ /* 0x001fce0000000078 */
[----:B------:R-:W0:Y:S01]  /*11d0*/  F2F.F64.F32 R150, R150 ;  /* 0x0000009600967310 */ /* 0x000e220000201800 */
[----:B-1----:R-:W-:-:S07]  /*11e0*/  DFMA R122, R164, R148, R122 ;  /* 0x00000094a47a722b */ /* 0x002fce000000007a */
[----:B------:R-:W1:Y:S01]  /*11f0*/  F2F.F64.F32 R152, R152 ;  /* 0x0000009800987310 */ /* 0x000e620000201800 */
[----:B0-----:R-:W-:-:S07]  /*1200*/  DFMA R116, R164, R150, R116 ;  /* 0x00000096a474722b */ /* 0x001fce0000000074 */
[----:B------:R-:W0:Y:S01]  /*1210*/  F2F.F64.F32 R136, R137 ;  /* 0x0000008900887310 */ /* 0x000e220000201800 */
[----:B-1----:R-:W-:Y:S02]  /*1220*/  DFMA R118, R164, R152, R118 ;  /* 0x00000098a476722b */ /* 0x002fe40000000076 */
[C---:B0-----:R-:W-:Y:S02]  /*1230*/  DFMA R112, R136.reuse, R162, R112 ;  /* 0x000000a28870722b */ /* 0x041fe40000000070 */
[C---:B------:R-:W-:Y:S02]  /*1240*/  DFMA R114, R136.reuse, R158, R114 ;  /* 0x0000009e8872722b */ /* 0x040fe40000000072 */
[C---:B------:R-:W-:Y:S02]  /*1250*/  DFMA R108, R136.reuse, R154, R108 ;  /* 0x0000009a886c722b */ /* 0x040fe4000000006c */
[C---:B------:R-:W-:Y:S02]  /*1260*/  DFMA R110, R136.reuse, R144, R110 ;  /* 0x00000090886e722b */ /* 0x040fe4000000006e */
[----:B------:R-:W-:-:S02]  /*1270*/  DFMA R104, R136, R146, R104 ;  /* 0x000000928868722b */ /* 0x000fc40000000068 */
[C---:B------:R-:W-:Y:S02]  /*1280*/  DFMA R106, R136.reuse, R148, R106 ;  /* 0x00000094886a722b */ /* 0x040fe4000000006a */
[C---:B------:R-:W-:Y:S02]  /*1290*/  DFMA R100, R136.reuse, R150, R100 ;  /* 0x000000968864722b */ /* 0x040fe40000000064 */
[----:B------:R-:W-:Y:S01]  /*12a0*/  DFMA R102, R136, R152, R102 ;  /* 0x000000988866722b */ /* 0x000fe20000000066 */
[----:B------:R-:W0:Y:S02]  /*12b0*/  F2F.F64.F32 R136, R138 ;  /* 0x0000008a00887310 */ /* 0x000e240000201800 */
[C---:B0-----:R-:W-:Y:S02]  /*12c0*/  DFMA R96, R136.reuse, R162, R96 ;  /* 0x000000a28860722b */ /* 0x041fe40000000060 */
[C---:B------:R-:W-:Y:S02]  /*12d0*/  DFMA R98, R136.reuse, R158, R98 ;  /* 0x0000009e8862722b */ /* 0x040fe40000000062 */
[----:B------:R-:W-:-:S02]  /*12e0*/  DFMA R92, R136, R154, R92 ;  /* 0x0000009a885c722b */ /* 0x000fc4000000005c */
[C---:B------:R-:W-:Y:S02]  /*12f0*/  DFMA R94, R136.reuse, R144, R94 ;  /* 0x00000090885e722b */ /* 0x040fe4000000005e */
[C---:B------:R-:W-:Y:S02]  /*1300*/  DFMA R88, R136.reuse, R146, R88 ;  /* 0x000000928858722b */ /* 0x040fe40000000058 */
[C---:B------:R-:W-:Y:S02]  /*1310*/  DFMA R90, R136.reuse, R148, R90 ;  /* 0x00000094885a722b */ /* 0x040fe4000000005a */
[C---:B------:R-:W-:Y:S02]  /*1320*/  DFMA R84, R136.reuse, R150, R84 ;  /* 0x000000968854722b */ /* 0x040fe40000000054 */
[----:B------:R-:W-:Y:S01]  /*1330*/  DFMA R86, R136, R152, R86 ;  /* 0x000000988856722b */ /* 0x000fe20000000056 */
[----:B------:R-:W0:Y:S02]  /*1340*/  F2F.F64.F32 R136, R139 ;  /* 0x0000008b00887310 */ /* 0x000e240000201800 */
[----:B0-----:R-:W-:-:S02]  /*1350*/  DFMA R80, R136, R162, R80 ;  /* 0x000000a28850722b */ /* 0x001fc40000000050 */
[C---:B------:R-:W-:Y:S02]  /*1360*/  DFMA R82, R136.reuse, R158, R82 ;  /* 0x0000009e8852722b */ /* 0x040fe40000000052 */
[C---:B------:R-:W-:Y:S02]  /*1370*/  DFMA R76, R136.reuse, R154, R76 ;  /* 0x0000009a884c722b */ /* 0x040fe4000000004c */
[C---:B------:R-:W-:Y:S02]  /*1380*/  DFMA R78, R136.reuse, R144, R78 ;  /* 0x00000090884e722b */ /* 0x040fe4000000004e */
[C---:B------:R-:W-:Y:S02]  /*1390*/  DFMA R72, R136.reuse, R146, R72 ;  /* 0x000000928848722b */ /* 0x040fe40000000048 */
[C---:B------:R-:W-:Y:S02]  /*13a0*/  DFMA R74, R136.reuse, R148, R74 ;  /* 0x00000094884a722b */ /* 0x040fe4000000004a */
[----:B------:R-:W-:-:S02]  /*13b0*/  DFMA R68, R136, R150, R68 ;  /* 0x000000968844722b */ /* 0x000fc40000000044 */
[----:B------:R-:W-:Y:S01]  /*13c0*/  DFMA R70, R136, R152, R70 ;  /* 0x000000988846722b */ /* 0x000fe20000000046 */
[----:B------:R0:W1:Y:S02]  /*13d0*/  LDS.128 R136, [R157] ;  /* 0x000000009d887984 */ /* 0x0000640000000c00 */
[----:B0-----:R-:W-:Y:S01]  /*13e0*/  IADD3 R157, PT, PT, R157, 0x100, RZ ;  /* 0x000001009d9d7810 */ /* 0x001fe20007ffe0ff */
[----:B-1----:R-:W0:Y:S08]  /*13f0*/  F2F.F64.F32 R164, R136 ;  /* 0x0000008800a47310 */ /* 0x002e300000201800 */
[----:B------:R-:W1:Y:S01]  /*1400*/  F2F.F64.F32 R136, R137 ;  /* 0x0000008900887310 */ /* 0x000e620000201800 */
[----:B0-----:R-:W-:-:S02]  /*1410*/  DFMA R64, R164, R162, R64 ;  /* 0x000000a2a440722b */ /* 0x001fc40000000040 */
[C---:B------:R-:W-:Y:S02]  /*1420*/  DFMA R66, R164.reuse, R158, R66 ;  /* 0x0000009ea442722b */ /* 0x040fe40000000042 */
[C---:B------:R-:W-:Y:S02]  /*1430*/  DFMA R60, R164.reuse, R154, R60 ;  /* 0x0000009aa43c722b */ /* 0x040fe4000000003c */
[----:B------:R-:W-:Y:S02]  /*1440*/  DFMA R62, R164, R144, R62 ;  /* 0x00000090a43e722b */ /* 0x000fe4000000003e */
[C---:B-1----:R-:W-:Y:S02]  /*1450*/  DFMA R48, R136.reuse, R162, R48 ;  /* 0x000000a28830722b */ /* 0x042fe40000000030 */
[C---:B------:R-:W-:Y:S02]  /*1460*/  DFMA R50, R136.reuse, R158, R50 ;  /* 0x0000009e8832722b */ /* 0x040fe40000000032 */
[----:B------:R-:W-:-:S02]  /*1470*/  DFMA R44, R136, R154, R44 ;  /* 0x0000009a882c722b */ /* 0x000fc4000000002c */
[C---:B------:R-:W-:Y:S02]  /*1480*/  DFMA R46, R136.reuse, R144, R46 ;  /* 0x00000090882e722b */ /* 0x040fe4000000002e */
[C---:B------:R-:W-:Y:S02]  /*1490*/  DFMA R40, R136.reuse, R146, R40 ;  /* 0x000000928828722b */ /* 0x040fe40000000028 */
[C---:B------:R-:W-:Y:S02]  /*14a0*/  DFMA R42, R136.reuse, R148, R42 ;  /* 0x00000094882a722b */ /* 0x040fe4000000002a */
[C---:B------:R-:W-:Y:S02]  /*14b0*/  DFMA R36, R136.reuse, R150, R36 ;  /* 0x000000968824722b */ /* 0x040fe40000000024 */
[----:B------:R-:W-:Y:S01]  /*14c0*/  DFMA R38, R136, R152, R38 ;  /* 0x000000988826722b */ /* 0x000fe20000000026 */
[----:B------:R-:W0:Y:S01]  /*14d0*/  F2F.F64.F32 R136, R138 ;  /* 0x0000008a00887310 */ /* 0x000e220000201800 */
[----:B------:R-:W-:-:S02]  /*14e0*/  DFMA R56, R164, R146, R56 ;  /* 0x00000092a438722b */ /* 0x000fc40000000038 */
[C---:B------:R-:W-:Y:S02]  /*14f0*/  DFMA R58, R164.reuse, R148, R58 ;  /* 0x00000094a43a722b */ /* 0x040fe4000000003a */
[C---:B------:R-:W-:Y:S02]  /*1500*/  DFMA R52, R164.reuse, R150, R52 ;  /* 0x00000096a434722b */ /* 0x040fe40000000034 */
[----:B------:R-:W-:Y:S02]  /*1510*/  DFMA R54, R164, R152, R54 ;  /* 0x00000098a436722b */ /* 0x000fe40000000036 */
        /* <DEDUP_REMOVED lines=17> */
[----:B------:R-:W-:Y:S10]  /*1630*/  BRA.U UP0, `(.L_x_7) ;  /* 0xfffffff900887547 */ /* 0x000ff4000b83ffff */
[----:B------:R-:W-:Y:S01]  /*1640*/  VIADD R3, R3, 0x8 ;  /* 0x0000000803037836 */ /* 0x000fe20000000000 */
[----:B------:R-:W-:Y:S01]  /*1650*/  BAR.SYNC.DEFER_BLOCKING 0x0 ;  /* 0x0000000000007b1d */ /* 0x000fe20000010000 */
[----:B------:R-:W-:Y:S01]  /*1660*/  IADD3 R142, P1, PT, R142, 0x20, RZ ;  /* 0x000000208e8e7810 */ /* 0x000fe20007f3e0ff */
[----:B------:R-:W-:Y:S02]  /*1670*/  IMAD.SHL.U32 R137, R156, 0x8, RZ ;  /* 0x000000089c897824 */ /* 0x000fe400078e00ff */
[----:B------:R-:W-:Y:S02]  /*1680*/  ISETP.GE.U32.AND P0, PT, R3, UR9, PT ;  /* 0x0000000903007c0c */ /* 0x000fe4000bf06070 */
[----:B------:R-:W-:-:S04]  /*1690*/  IMAD.WIDE R140, R137, 0x4, R140 ;  /* 0x00000004898c7825 */ /* 0x000fc800078e028c */
[----:B------:R-:W-:-:S07]  /*16a0*/  IMAD.X R143, RZ, RZ, R143, P1 ;  /* 0x000000ffff8f7224 */ /* 0x000fce00008e068f */
[----:B------:R-:W-:Y:S05]  /*16b0*/  @!P0 BRA `(.L_x_8) ;  /* 0xfffffff000608947 */ /* 0x000fea000383ffff */
[----:B------:R0:W-:Y:S04]  /*16c0*/  STL.128 [R1], R128 ;  /* 0x0000008001007387 */ /* 0x0001e80000100c00 */
[----:B------:R0:W-:Y:S04]  /*16d0*/  STL.128 [R1+0x10], R124 ;  /* 0x0000107c01007387 */ /* 0x0001e80000100c00 */
        /* <DEDUP_REMOVED lines=29> */
[----:B------:R0:W-:Y:S02]  /*18b0*/  STL.128 [R1+0x1f0], R4 ;  /* 0x0001f00401007387 */ /* 0x0001e40000100c00 */
.L_x_0:
[----:B------:R-:W1:Y:S01]  /*18c0*/  S2R R2, SR_TID.X ;  /* 0x0000000000027919 */ /* 0x000e620000002100 */
[----:B------:R-:W3:Y:S01]  /*18d0*/  S2UR UR4, SR_CTAID.X ;  /* 0x00000000000479c3 */ /* 0x000ee20000002500 */
[----:B------:R-:W4:Y:S01]  /*18e0*/  LDCU UR5, c[0x0][0x3a8] ;  /* 0x00007500ff0577ac */ /* 0x000f220008000800 */
[----:B0-----:R-:W0:Y:S01]  /*18f0*/  S2R R5, SR_CTAID.Y ;  /* 0x0000000000057919 */ /* 0x001e220000002600 */
[----:B----4-:R-:W-:Y:S02]  /*1900*/  UISETP.NE.AND UP0, UPT, UR5, URZ, UPT ;  /* 0x000000ff0500728c */ /* 0x010fe4000bf05270 */
[----:B---3--:R-:W-:Y:S01]  /*1910*/  USHF.L.U32 UR4, UR4, 0x6, URZ ;  /* 0x0000000604047899 */ /* 0x008fe200080006ff */
[C---:B-1----:R-:W-:Y:S01]  /*1920*/  IMAD.SHL.U32 R3, R2.reuse, 0x8, RZ ;  /* 0x0000000802037824 */ /* 0x042fe200078e00ff */
[----:B------:R-:W-:-:S04]  /*1930*/  LOP3.LUT R2, R2, 0x3f8, RZ, 0xc0, !PT ;  /* 0x000003f802027812 */ /* 0x000fc800078ec0ff */
[----:B------:R-:W-:Y:S02]  /*1940*/  LOP3.LUT R3, R3, 0x38, RZ, 0xc0, !PT ;  /* 0x0000003803037812 */ /* 0x000fe400078ec0ff */
[----:B0-----:R-:W-:Y:S02]  /*1950*/  LEA R2, R5, R2, 0x6 ;  /* 0x0000000205027211 */ /* 0x001fe400078e30ff */
[----:B------:R-:W-:Y:S01]  /*1960*/  LOP3.LUT R7, R3, UR4, RZ, 0xfc, !PT ;  /* 0x0000000403077c12 */ /* 0x000fe2000f8efcff */
[----:B------:R-:W-:Y:S06]  /*1970*/  BRA.U !UP0, `(.L_x_9) ;  /* 0x00000041083c7547 */ /* 0x000fec000b800000 */
[----:B------:R-:W0:Y:S01]  /*1980*/  LDC R9, c[0x0][0x384] ;  /* 0x0000e100ff097b82 */ /* 0x000e220000000800 */
[C---:B------:R-:W-:Y:S01]  /*1990*/  VIADD R26, R7.reuse, 0x3 ;  /* 0x00000003071a7836 */ /* 0x040fe20000000000 */
[C---:B------:R-:W-:Y:S01]  /*19a0*/  IADD3 R22, PT, PT, R7.reuse, 0x7, RZ ;  /* 0x0000000707167810 */ /* 0x040fe20007ffe0ff */
[C---:B------:R-:W-:Y:S01]  /*19b0*/  VIADD R25, R7.reuse, 0x1 ;  /* 0x0000000107197836 */ /* 0x040fe20000000000 */
[----:B------:R-:W1:Y:S01]  /*19c0*/  LDCU UR9, c[0x0][0x3a8] ;  /* 0x00007500ff0977ac */ /* 0x000e620008000800 */
[C---:B------:R-:W-:Y:S02]  /*19d0*/  VIADD R24, R7.reuse, 0x2 ;  /* 0x0000000207187836 */ /* 0x040fe40000000000 */
[C---:B------:R-:W-:Y:S01]  /*19e0*/  VIADD R23, R7.reuse, 0x4 ;  /* 0x0000000407177836 */ /* 0x040fe20000000000 */
[----:B------:R-:W3:Y:S01]  /*19f0*/  LDC R6, c[0x0][0x3a8] ;  /* 0x0000ea00ff067b82 */ /* 0x000ee20000000800 */
[C---:B------:R-:W-:Y:S01]  /*1a00*/  VIADD R21, R7.reuse, 0x5 ;  /* 0x0000000507157836 */ /* 0x040fe20000000000 */
[----:B------:R-:W4:Y:S01]  /*1a10*/  LDCU UR12, c[0x0][0x384] ;  /* 0x00007080ff0c77ac */ /* 0x000f220008000800 */
[----:B------:R-:W-:Y:S01]  /*1a20*/  VIADD R20, R7, 0x6 ;  /* 0x0000000607147836 */ /* 0x000fe20000000000 */
[----:B------:R-:W0:Y:S04]  /*1a30*/  LDCU.64 UR10, c[0x0][0x380] ;  /* 0x00007000ff0a77ac */ /* 0x000e280008000a00 */
[----:B------:R-:W1:Y:S01]  /*1a40*/  LDC.64 R4, c[0x0][0x3a0] ;  /* 0x0000e800ff047b82 */ /* 0x000e620000000a00 */
[----:B------:R-:W-:Y:S01]  /*1a50*/  USHF.R.S32.HI UR5, URZ, 0x1f, UR5 ;  /* 0x0000001fff057899 */ /* 0x000fe20008011405 */
[----:B0-----:R-:W-:Y:S01]  /*1a60*/  IMAD R8, R2, R9, UR4 ;  /* 0x0000000402087e24 */ /* 0x001fe2000f8e0209 */
[----:B------:R-:W-:-:S04]  /*1a70*/  UMOV UR4, URZ ;  /* 0x000000ff00047c82 */ /* 0x000fc80008000000 */
[----:B----4-:R-:W-:-:S07]  /*1a80*/  IADD3 R3, PT, PT, R8, 0x3, R3 ;  /* 0x0000000308037810 */ /* 0x010fce0007ffe003 */
.L_x_108:
[----:B------:R-:W-:Y:S01]  /*1a90*/  ISETP.GE.U32.AND P0, PT, R26, UR11, PT ;  /* 0x0000000b1a007c0c */ /* 0x000fe2000bf06070 */
[----:B------:R-:W-:Y:S01]  /*1aa0*/  UIADD3 UR4, UPT, UPT, UR4, 0x1, URZ ;  /* 0x0000000104047890 */ /* 0x000fe2000fffe0ff */
[----:B------:R-:W-:Y:S01]  /*1ab0*/  ISETP.LT.U32.AND P1, PT, R2, UR10, PT ;  /* 0x0000000a02007c0c */ /* 0x000fe2000bf21070 */
[----:B0-----:R-:W0:Y:S01]  /*1ac0*/  LDCU UR8, c[0x0][0x3a8] ;  /* 0x00007500ff0877ac */ /* 0x001e220008000800 */
[----:B------:R-:W-:Y:S01]  /*1ad0*/  BSSY.RECONVERGENT B0, `(.L_x_10) ;  /* 0x00001f9000007945 */ /* 0x000fe20003800200 */
[----:B------:R-:W-:-:S10]  /*1ae0*/  UISETP.NE.AND UP0, UPT, UR4, 0x8, UPT ;  /* 0x000000080400788c */ /* 0x000fd4000bf05270 */
[----:B-1--4-:R-:W-:Y:S05]  /*1af0*/  @!P0 BRA P1, `(.L_x_11) ;  /* 0x0000000c00848947 */ /* 0x012fea0000800000 */
[----:B------:R-:W-:Y:S01]  /*1b00*/  ISETP.GE.U32.AND P0, PT, R7, UR11, PT ;  /* 0x0000000b07007c0c */ /* 0x000fe2000bf06070 */
[----:B------:R-:W-:Y:S03]  /*1b10*/  BSSY.RECONVERGENT B1, `(.L_x_12) ;  /* 0x000004a000017945 */ /* 0x000fe60003800200 */
[----:B------:R-:W-:-:S13]  /*1b20*/  ISETP.LT.U32.AND P0, PT, R2, UR10, !P0 ;  /* 0x0000000a02007c0c */ /* 0x000fda000c701070 */
[----:B------:R-:W-:Y:S05]  /*1b30*/  @!P0 BRA `(.L_x_13) ;  /* 0x00000004001c8947 */ /* 0x000fea0003800000 */
[----:B------:R-:W-:Y:S01]  /*1b40*/  VIADD R9, R3, 0xfffffffd ;  /* 0xfffffffd03097836 */ /* 0x000fe20000000000 */
[----:B------:R-:W4:Y:S03]  /*1b50*/  LDL.64 R12, [R0+-0x20] ;  /* 0xffffe000000c7983 */ /* 0x000f260000100a00 */
[----:B-1----:R-:W-:-:S05]  /*1b60*/  IMAD.WIDE.U32 R8, R9, 0x4, R4 ;  /* 0x0000000409087825 */ /* 0x002fca00078e0004 */
[----:B------:R-:W5:Y:S01]  /*1b70*/  LDG.E R10, desc[UR6][R8.64] ;  /* 0x00000006080a7981 */ /* 0x000f62000c1e1900 */
[----:B------:R-:W-:Y:S01]  /*1b80*/  BSSY.RECONVERGENT B2, `(.L_x_14) ;  /* 0x0000021000027945 */ /* 0x000fe20003800200 */
[----:B----4-:R-:W-:Y:S08]  /*1b90*/  F2I.S64.F64.TRUNC R12, R12 ;  /* 0x0000000c000c7311 */ /* 0x010ff0000030d900 */
[----:B-----5:R-:W1:Y:S02]  /*1ba0*/  F2I.S64.TRUNC R10, R10 ;  /* 0x0000000a000a7311 */ /* 0x020e64000020d900 */
[----:B-1----:R-:W-:-:S05]  /*1bb0*/  IADD3 R30, P0, PT, R10, R12, RZ ;  /* 0x0000000c0a1e7210 */ /* 0x002fca0007f1e0ff */
[----:B------:R-:W-:-:S05]  /*1bc0*/  IMAD.X R31, R11, 0x1, R13, P0 ;  /* 0x000000010b1f7824 */ /* 0x000fca00000e060d */
[----:B------:R-:W-:-:S04]  /*1bd0*/  LOP3.LUT R11, R31, UR5, RZ, 0xfc, !PT ;  /* 0x000000051f0b7c12 */ /* 0x000fc8000f8efcff */
[----:B------:R-:W-:-:S13]  /*1be0*/  ISETP.NE.U32.AND P0, PT, R11, RZ, PT ;  /* 0x000000ff0b00720c */ /* 0x000fda0003f05070 */
[----:B------:R-:W-:Y:S05]  /*1bf0*/  @P0 BRA `(.L_x_15) ;  /* 0x0000000000500947 */ /* 0x000fea0003800000 */
[----:B------:R-:W1:Y:S01]  /*1c00*/  I2F.U32.RP R12, UR9 ;  /* 0x00000009000c7d06 */ /* 0x000e620008209000 */
[----:B------:R-:W-:-:S07]  /*1c10*/  ISETP.NE.U32.AND P1, PT, RZ, UR9, PT ;  /* 0x00000009ff007c0c */ /* 0x000fce000bf25070 */
[----:B-1----:R-:W1:Y:S02]  /*1c20*/  MUFU.RCP R12, R12 ;  /* 0x0000000c000c7308 */ /* 0x002e640000001000 */
[----:B-1----:R-:W-:-:S06]  /*1c30*/  IADD3 R10, PT, PT, R12, 0xffffffe, RZ ;  /* 0x0ffffffe0c0a7810 */ /* 0x002fcc0007ffe0ff */
[----:B------:R1:W4:Y:S02]  /*1c40*/  F2I.FTZ.U32.TRUNC.NTZ R11, R10 ;  /* 0x0000000a000b7305 */ /* 0x000324000021f000 */
[----:B-1----:R-:W-:Y:S02]  /*1c50*/  IMAD.MOV.U32 R10, RZ, RZ, RZ ;  /* 0x000000ffff0a7224 */ /* 0x002fe400078e00ff */
[----:B----4-:R-:W-:-:S04]  /*1c60*/  IMAD.MOV R13, RZ, RZ, -R11 ;  /* 0x000000ffff0d7224 */ /* 0x010fc800078e0a0b */
[----:B------:R-:W-:-:S04]  /*1c70*/  IMAD R13, R13, UR9, RZ ;  /* 0x000000090d0d7c24 */ /* 0x000fc8000f8e02ff */
[----:B------:R-:W-:-:S06]  /*1c80*/  IMAD.HI.U32 R11, R11, R13, R10 ;  /* 0x0000000d0b0b7227 */ /* 0x000fcc00078e000a */
[----:B------:R-:W-:-:S04]  /*1c90*/  IMAD.HI.U32 R11, R11, R30, RZ ;  /* 0x0000001e0b0b7227 */ /* 0x000fc800078e00ff */
[----:B------:R-:W-:-:S04]  /*1ca0*/  IMAD.MOV R11, RZ, RZ, -R11 ;  /* 0x000000ffff0b7224 */ /* 0x000fc800078e0a0b */
[----:B------:R-:W-:Y:S02]  /*1cb0*/  IMAD R13, R11, UR9, R30 ;  /* 0x000000090b0d7c24 */ /* 0x000fe4000f8e021e */
[----:B------:R-:W-:-:S03]  /*1cc0*/  IMAD.MOV.U32 R11, RZ, RZ, RZ ;  /* 0x000000ffff0b7224 */ /* 0x000fc600078e00ff */
[----:B------:R-:W-:-:S13]  /*1cd0*/  ISETP.GE.U32.AND P0, PT, R13, UR9, PT ;  /* 0x000000090d007c0c */ /* 0x000fda000bf06070 */
[----:B------:R-:W-:-:S05]  /*1ce0*/  @P0 VIADD R13, R13, -UR9 ;  /* 0x800000090d0d0c36 */ /* 0x000fca0008000000 */
[----:B------:R-:W-:-:S13]  /*1cf0*/  ISETP.GE.U32.AND P0, PT, R13, UR9, PT ;  /* 0x000000090d007c0c */ /* 0x000fda000bf06070 */
[----:B------:R-:W-:Y:S02]  /*1d00*/  @P0 IADD3 R13, PT, PT, R13, -UR9, RZ ;  /* 0x800000090d0d0c10 */ /* 0x000fe4000fffe0ff */
[----:B------:R-:W-:-:S05]  /*1d10*/  @!P1 LOP3.LUT R13, RZ, UR9, RZ, 0x33, !PT ;  /* 0x00000009ff0d9c12 */ /* 0x000fca000f8e33ff */
[----:B------:R-:W-:Y:S01]  /*1d20*/  IMAD.MOV.U32 R10, RZ, RZ, R13 ;  /* 0x000000ffff0a7224 */ /* 0x000fe200078e000d */
[----:B------:R-:W-:Y:S06]  /*1d30*/  BRA `(.L_x_16) ;  /* 0x0000000000147947 */ /* 0x000fec0003800000 */
.L_x_15:
[----:B------:R-:W-:Y:S01]  /*1d40*/  IMAD.U32 R32, RZ, RZ, UR5 ;  /* 0x00000005ff207e24 */ /* 0x000fe2000f8e00ff */
[----:B------:R-:W-:-:S07]  /*1d50*/  MOV R33, 0x1d70 ;  /* 0x00001d7000217802 */ /* 0x000fce0000000f00 */
[----:B0-23--:R-:W-:Y:S05]  /*1d60*/  CALL.REL.NOINC `($__internal_0_$__cuda_sm20_rem_s64) ;  /* 0x0000004800387944 */ /* 0x00dfea0003c00000 */
[----:B------:R-:W-:Y:S01]  /*1d70*/  IMAD.MOV.U32 R10, RZ, RZ, R18 ;  /* 0x000000ffff0a7224 */ /* 0x000fe200078e0012 */
[----:B------:R-:W-:-:S07]  /*1d80*/  MOV R11, R19 ;  /* 0x00000013000b7202 */ /* 0x000fce0000000f00 */
.L_x_16:
[----:B0-----:R-:W-:Y:S05]  /*1d90*/  BSYNC.RECONVERGENT B2 ;  /* 0x0000000000027941 */ /* 0x001fea0003800200 */
.L_x_14:
[----:B---3--:R-:W-:Y:S01]  /*1da0*/  IADD3 R30, P0, PT, R10, R6, RZ ;  /* 0x000000060a1e7210 */ /* 0x008fe20007f1e0ff */
[----:B------:R-:W-:Y:S03]  /*1db0*/  BSSY.RECONVERGENT B2, `(.L_x_17) ;  /* 0x000001d000027945 */ /* 0x000fe60003800200 */
[----:B------:R-:W-:-:S04]  /*1dc0*/  IADD3.X R31, PT, PT, R11, UR5, RZ, P0, !PT ;  /* 0x000000050b1f7c10 */ /* 0x000fc800087fe4ff */
[----:B------:R-:W-:-:S04]  /*1dd0*/  LOP3.LUT R10, R31, UR5, RZ, 0xfc, !PT ;  /* 0x000000051f0a7c12 */ /* 0x000fc8000f8efcff */
[----:B------:R-:W-:-:S13]  /*1de0*/  ISETP.NE.U32.AND P0, PT, R10, RZ, PT ;  /* 0x000000ff0a00720c */ /* 0x000fda0003f05070 */
[----:B------:R-:W-:Y:S05]  /*1df0*/  @P0 BRA `(.L_x_18) ;  /* 0x00000000004c0947 */ /* 0x000fea0003800000 */
[----:B------:R-:W0:Y:S01]  /*1e00*/  I2F.U32.RP R12, R6 ;  /* 0x00000006000c7306 */ /* 0x000e220000209000 */
[----:B------:R-:W-:Y:S01]  /*1e10*/  IMAD.MOV.U32 R10, RZ, RZ, RZ ;  /* 0x000000ffff0a7224 */ /* 0x000fe200078e00ff */
[----:B------:R-:W-:-:S06]  /*1e20*/  ISETP.NE.U32.AND P1, PT, R6, RZ, PT ;  /* 0x000000ff0600720c */ /* 0x000fcc0003f25070 */
[----:B0-----:R-:W0:Y:S02]  /*1e30*/  MUFU.RCP R12, R12 ;  /* 0x0000000c000c7308 */ /* 0x001e240000001000 */
[----:B0-----:R-:W-:-:S06]  /*1e40*/  VIADD R13, R12, 0xffffffe ;  /* 0x0ffffffe0c0d7836 */ /* 0x001fcc0000000000 */
[----:B------:R-:W0:Y:S02]  /*1e50*/  F2I.FTZ.U32.TRUNC.NTZ R11, R13 ;  /* 0x0000000d000b7305 */ /* 0x000e24000021f000 */
[----:B0-----:R-:W-:-:S04]  /*1e60*/  IMAD.MOV R15, RZ, RZ, -R11 ;  /* 0x000000ffff0f7224 */ /* 0x001fc800078e0a0b */
[----:B------:R-:W-:-:S04]  /*1e70*/  IMAD R15, R15, R6, RZ ;  /* 0x000000060f0f7224 */ /* 0x000fc800078e02ff */
[----:B------:R-:W-:-:S06]  /*1e80*/  IMAD.HI.U32 R15, R11, R15, R10 ;  /* 0x0000000f0b0f7227 */ /* 0x000fcc00078e000a */
[----:B------:R-:W-:-:S04]  /*1e90*/  IMAD.HI.U32 R10, R15, R30, RZ ;  /* 0x0000001e0f0a7227 */ /* 0x000fc800078e00ff */
[----:B------:R-:W-:-:S04]  /*1ea0*/  IMAD.MOV R11, RZ, RZ, -R10 ;  /* 0x000000ffff0b7224 */ /* 0x000fc800078e0a0a */
[----:B------:R-:W-:Y:S02]  /*1eb0*/  IMAD R10, R6, R11, R30 ;  /* 0x0000000b060a7224 */ /* 0x000fe400078e021e */
[----:B------:R-:W-:-:S03]  /*1ec0*/  IMAD.MOV.U32 R11, RZ, RZ, RZ ;  /* 0x000000ffff0b7224 */ /* 0x000fc600078e00ff */
[----:B------:R-:W-:-:S13]  /*1ed0*/  ISETP.GE.U32.AND P0, PT, R10, R6, PT ;  /* 0x000000060a00720c */ /* 0x000fda0003f06070 */
[----:B------:R-:W-:-:S04]  /*1ee0*/  @P0 IADD3 R10, PT, PT, R10, -R6, RZ ;  /* 0x800000060a0a0210 */ /* 0x000fc80007ffe0ff */
[----:B------:R-:W-:-:S13]  /*1ef0*/  ISETP.GE.U32.AND P0, PT, R10, R6, PT ;  /* 0x000000060a00720c */ /* 0x000fda0003f06070 */
[----:B------:R-:W-:Y:S01]  /*1f00*/  @P0 IMAD.IADD R10, R10, 0x1, -R6 ;  /* 0x000000010a0a0824 */ /* 0x000fe200078e0a06 */
[----:B------:R-:W-:Y:S01]  /*1f10*/  @!P1 LOP3.LUT R10, RZ, R6, RZ, 0x33, !PT ;  /* 0x00000006ff0a9212 */ /* 0x000fe200078e33ff */
[----:B------:R-:W-:Y:S06]  /*1f20*/  BRA `(.L_x_19) ;  /* 0x0000000000147947 */ /* 0x000fec0003800000 */
.L_x_18:
[----:B------:R-:W-:Y:S01]  /*1f30*/  IMAD.U32 R32, RZ, RZ, UR5 ;  /* 0x00000005ff207e24 */ /* 0x000fe2000f8e00ff */
[----:B------:R-:W-:-:S07]  /*1f40*/  MOV R33, 0x1f60 ;  /* 0x00001f6000217802 */ /* 0x000fce0000000f00 */
[----:B--2---:R-:W-:Y:S05]  /*1f50*/  CALL.REL.NOINC `($__internal_0_$__cuda_sm20_rem_s64) ;  /* 0x0000004400bc7944 */ /* 0x004fea0003c00000 */
[----:B------:R-:W-:Y:S01]  /*1f60*/  IMAD.MOV.U32 R10, RZ, RZ, R18 ;  /* 0x000000ffff0a7224 */ /* 0x000fe200078e0012 */
[----:B------:R-:W-:-:S07]  /*1f70*/  MOV R11, R19 ;  /* 0x00000013000b7202 */ /* 0x000fce0000000f00 */
.L_x_19:
[----:B------:R-:W-:Y:S05]  /*1f80*/  BSYNC.RECONVERGENT B2 ;  /* 0x0000000000027941 */ /* 0x000fea0003800200 */
.L_x_17:
[----:B------:R-:W0:Y:S02]  /*1f90*/  I2F.S64 R11, R10 ;  /* 0x0000000a000b7312 */ /* 0x000e240000301400 */
[----:B0-----:R4:W-:Y:S02]  /*1fa0*/  STG.E desc[UR6][R8.64], R11 ;  /* 0x0000000b08007986 */ /* 0x0019e4000c101906 */
.L_x_13:
[----:B01----:R-:W-:Y:S05]  /*1fb0*/  BSYNC.RECONVERGENT B1 ;  /* 0x0000000000017941 */ /* 0x003fea0003800200 */
.L_x_12:
[----:B------:R-:W-:Y:S01]  /*1fc0*/  ISETP.GE.U32.AND P0, PT, R25, UR11, PT ;  /* 0x0000000b19007c0c */ /* 0x000fe2000bf06070 */
[----:B------:R-:W-:Y:S03]  /*1fd0*/  BSSY.RECONVERGENT B1, `(.L_x_20) ;  /* 0x0000049000017945 */ /* 0x000fe60003800200 */
[----:B------:R-:W-:-:S13]  /*1fe0*/  ISETP.GE.U32.OR P0, PT, R2, UR10, P0 ;  /* 0x0000000a02007c0c */ /* 0x000fda0008706470 */
[----:B------:R-:W-:Y:S05]  /*1ff0*/  @P0 BRA `(.L_x_21) ;  /* 0x0000000400180947 */ /* 0x000fea0003800000 */
[----:B----4-:R-:W-:Y:S01]  /*2000*/  VIADD R9, R3, 0xfffffffe ;  /* 0xfffffffe03097836 */ /* 0x010fe20000000000 */
[----:B------:R-:W4:Y:S03]  /*2010*/  LDL.64 R12, [R0+-0x18] ;  /* 0xffffe800000c7983 */ /* 0x000f260000100a00 */
[----:B------:R-:W-:-:S05]  /*2020*/  IMAD.WIDE.U32 R8, R9, 0x4, R4 ;  /* 0x0000000409087825 */ /* 0x000fca00078e0004 */
[----:B------:R-:W5:Y:S01]  /*2030*/  LDG.E R10, desc[UR6][R8.64] ;  /* 0x00000006080a7981 */ /* 0x000f62000c1e1900 */
[----:B------:R-:W-:Y:S01]  /*2040*/  BSSY.RECONVERGENT B2, `(.L_x_22) ;  /* 0x0000020000027945 */ /* 0x000fe20003800200 */
[----:B----4-:R-:W-:Y:S08]  /*2050*/  F2I.S64.F64.TRUNC R12, R12 ;  /* 0x0000000c000c7311 */ /* 0x010ff0000030d900 */
[----:B-----5:R-:W0:Y:S02]  /*2060*/  F2I.S64.TRUNC R10, R10 ;  /* 0x0000000a000a7311 */ /* 0x020e24000020d900 */
[----:B0-----:R-:W-:-:S05]  /*2070*/  IADD3 R30, P0, PT, R10, R12, RZ ;  /* 0x0000000c0a1e7210 */ /* 0x001fca0007f1e0ff */
[----:B------:R-:W-:-:S05]  /*2080*/  IMAD.X R31, R11, 0x1, R13, P0 ;  /* 0x000000010b1f7824 */ /* 0x000fca00000e060d */
[----:B------:R-:W-:-:S04]  /*2090*/  LOP3.LUT R11, R31, UR5, RZ, 0xfc, !PT ;  /* 0x000000051f0b7c12 */ /* 0x000fc8000f8efcff */
[----:B------:R-:W-:-:S13]  /*20a0*/  ISETP.NE.U32.AND P0, PT, R11, RZ, PT ;  /* 0x000000ff0b00720c */ /* 0x000fda0003f05070 */
[----:B------:R-:W-:Y:S05]  /*20b0*/  @P0 BRA `(.L_x_23) ;  /* 0x00000000004c0947 */ /* 0x000fea0003800000 */
[----:B------:R-:W0:Y:S01]  /*20c0*/  I2F.U32.RP R12, UR9 ;  /* 0x00000009000c7d06 */ /* 0x000e220008209000 */
[----:B------:R-:W-:Y:S01]  /*20d0*/  HFMA2 R10, -RZ, RZ, 0, 0 ;  /* 0x00000000ff0a7431 */ /* 0x000fe200000001ff */
[----:B------:R-:W-:-:S06]  /*20e0*/  ISETP.NE.U32.AND P1, PT, RZ, UR9, PT ;  /* 0x00000009ff007c0c */ /* 0x000fcc000bf25070 */
[----:B0-----:R-:W0:Y:S02]  /*20f0*/  MUFU.RCP R12, R12 ;  /* 0x0000000c000c7308 */ /* 0x001e240000001000 */
[----:B0-----:R-:W-:-:S06]  /*2100*/  VIADD R11, R12, 0xffffffe ;  /* 0x0ffffffe0c0b7836 */ /* 0x001fcc0000000000 */
[----:B------:R-:W0:Y:S02]  /*2110*/  F2I.FTZ.U32.TRUNC.NTZ R11, R11 ;  /* 0x0000000b000b7305 */ /* 0x000e24000021f000 */
[----:B0-----:R-:W-:-:S04]  /*2120*/  IMAD.MOV R13, RZ, RZ, -R11 ;  /* 0x000000ffff0d7224 */ /* 0x001fc800078e0a0b */
[----:B------:R-:W-:-:S04]  /*2130*/  IMAD R13, R13, UR9, RZ ;  /* 0x000000090d0d7c24 */ /* 0x000fc8000f8e02ff */
[----:B------:R-:W-:-:S04]  /*2140*/  IMAD.HI.U32 R13, R11, R13, R10 ;  /* 0x0000000d0b0d7227 */ /* 0x000fc800078e000a */
[----:B------:R-:W-:Y:S02]  /*2150*/  IMAD.MOV.U32 R11, RZ, RZ, RZ ;  /* 0x000000ffff0b7224 */ /* 0x000fe400078e00ff */
[----:B------:R-:W-:-:S04]  /*2160*/  IMAD.HI.U32 R10, R13, R30, RZ ;  /* 0x0000001e0d0a7227 */ /* 0x000fc800078e00ff */
[----:B------:R-:W-:-:S04]  /*2170*/  IMAD.MOV R10, RZ, RZ, -R10 ;  /* 0x000000ffff0a7224 */ /* 0x000fc800078e0a0a */
[----:B------:R-:W-:-:S05]  /*2180*/  IMAD R10, R10, UR9, R30 ;  /* 0x000000090a0a7c24 */ /* 0x000fca000f8e021e */
[----:B------:R-:W-:-:S13]  /*2190*/  ISETP.GE.U32.AND P0, PT, R10, UR9, PT ;  /* 0x000000090a007c0c */ /* 0x000fda000bf06070 */
[----:B------:R-:W-:-:S05]  /*21a0*/  @P0 VIADD R10, R10, -UR9 ;  /* 0x800000090a0a0c36 */ /* 0x000fca0008000000 */
[----:B------:R-:W-:-:S13]  /*21b0*/  ISETP.GE.U32.AND P0, PT, R10, UR9, PT ;  /* 0x000000090a007c0c */ /* 0x000fda000bf06070 */
[----:B------:R-:W-:Y:S01]  /*21c0*/  @P0 VIADD R10, R10, -UR9 ;  /* 0x800000090a0a0c36 */ /* 0x000fe20008000000 */
[----:B------:R-:W-:Y:S01]  /*21d0*/  @!P1 LOP3.LUT R10, RZ, UR9, RZ, 0x33, !PT ;  /* 0x00000009ff0a9c12 */ /* 0x000fe2000f8e33ff */
[----:B------:R-:W-:Y:S06]  /*21e0*/  BRA `(.L_x_24) ;  /* 0x0000000000147947 */ /* 0x000fec0003800000 */
.L_x_23:
[----:B------:R-:W-:Y:S02]  /*21f0*/  MOV R32, UR5 ;  /* 0x0000000500207c02 */ /* 0x000fe40008000f00 */
[----:B------:R-:W-:-:S07]  /*2200*/  MOV R33, 0x2220 ;  /* 0x0000222000217802 */ /* 0x000fce0000000f00 */
[----:B--23--:R-:W-:Y:S05]  /*2210*/  CALL.REL.NOINC `($__internal_0_$__cuda_sm20_rem_s64) ;  /* 0x00000044000c7944 */ /* 0x00cfea0003c00000 */
[----:B------:R-:W-:Y:S02]  /*2220*/  IMAD.MOV.U32 R10, RZ, RZ, R18 ;  /* 0x000000ffff0a7224 */ /* 0x000fe400078e0012 */
[----:B------:R-:W-:-:S07]  /*2230*/  IMAD.MOV.U32 R11, RZ, RZ, R19 ;  /* 0x000000ffff0b7224 */ /* 0x000fce00078e0013 */
.L_x_24:
[----:B------:R-:W-:Y:S05]  /*2240*/  BSYNC.RECONVERGENT B2 ;  /* 0x0000000000027941 */ /* 0x000fea0003800200 */
.L_x_22:
[----:B---3--:R-:W-:Y:S01]  /*2250*/  IADD3 R30, P0, PT, R10, R6, RZ ;  /* 0x000000060a1e7210 */ /* 0x008fe20007f1e0ff */
[----:B------:R-:W-:Y:S03]  /*2260*/  BSSY.RECONVERGENT B2, `(.L_x_25) ;  /* 0x000001d000027945 */ /* 0x000fe60003800200 */
[----:B------:R-:W-:-:S04]  /*2270*/  IADD3.X R31, PT, PT, R11, UR5, RZ, P0, !PT ;  /* 0x000000050b1f7c10 */ /* 0x000fc800087fe4ff */
[----:B------:R-:W-:-:S04]  /*2280*/  LOP3.LUT R10, R31, UR5, RZ, 0xfc, !PT ;  /* 0x000000051f0a7c12 */ /* 0x000fc8000f8efcff */
[----:B------:R-:W-:-:S13]  /*2290*/  ISETP.NE.U32.AND P0, PT, R10, RZ, PT ;  /* 0x000000ff0a00720c */ /* 0x000fda0003f05070 */
[----:B------:R-:W-:Y:S05]  /*22a0*/  @P0 BRA `(.L_x_26) ;  /* 0x00000000004c0947 */ /* 0x000fea0003800000 */
[----:B------:R-:W0:Y:S01]  /*22b0*/  I2F.U32.RP R12, R6 ;  /* 0x00000006000c7306 */ /* 0x000e220000209000 */
[----:B------:R-:W-:Y:S02]  /*22c0*/  MOV R10, RZ ;  /* 0x000000ff000a7202 */ /* 0x000fe40000000f00 */
[----:B------:R-:W-:-:S05]  /*22d0*/  ISETP.NE.U32.AND P1, PT, R6, RZ, PT ;  /* 0x000000ff0600720c */ /* 0x000fca0003f25070 */
        /* <DEDUP_REMOVED lines=11> */
[----:B------:R-:W-:-:S05]  /*2390*/  @P0 IMAD.IADD R10, R10, 0x1, -R6 ;  /* 0x000000010a0a0824 */ /* 0x000fca00078e0a06 */
[----:B------:R-:W-:-:S13]  /*23a0*/  ISETP.GE.U32.AND P0, PT, R10, R6, PT ;  /* 0x000000060a00720c */ /* 0x000fda0003f06070 */
[----:B------:R-:W-:Y:S01]  /*23b0*/  @P0 IMAD.IADD R10, R10, 0x1, -R6 ;  /* 0x000000010a0a0824 */ /* 0x000fe200078e0a06 */
[----:B------:R-:W-:Y:S01]  /*23c0*/  @!P1 LOP3.LUT R10, RZ, R6, RZ, 0x33, !PT ;  /* 0x00000006ff0a9212 */ /* 0x000fe200078e33ff */
[----:B------:R-:W-:Y:S06]  /*23d0*/  BRA `(.L_x_27) ;  /* 0x0000000000147947 */ /* 0x000fec0003800000 */
.L_x_26:
[----:B------:R-:W-:Y:S02]  /*23e0*/  MOV R32, UR5 ;  /* 0x0000000500207c02 */ /* 0x000fe40008000f00 */
[----:B------:R-:W-:-:S07]  /*23f0*/  MOV R33, 0x2410 ;  /* 0x0000241000217802 */ /* 0x000fce0000000f00 */
[----:B--2---:R-:W-:Y:S05]  /*2400*/  CALL.REL.NOINC `($__internal_0_$__cuda_sm20_rem_s64) ;  /* 0x0000004000907944 */ /* 0x004fea0003c00000 */
[----:B------:R-:W-:Y:S02]  /*2410*/  IMAD.MOV.U32 R10, RZ, RZ, R18 ;  /* 0x000000ffff0a7224 */ /* 0x000fe400078e0012 */
[----:B------:R-:W-:-:S07]  /*2420*/  IMAD.MOV.U32 R11, RZ, RZ, R19 ;  /* 0x000000ffff0b7224 */ /* 0x000fce00078e0013 */
.L_x_27:
[----:B------:R-:W-:Y:S05]  /*2430*/  BSYNC.RECONVERGENT B2 ;  /* 0x0000000000027941 */ /* 0x000fea0003800200 */
.L_x_25:
[----:B------:R-:W0:Y:S02]  /*2440*/  I2F.S64 R11, R10 ;  /* 0x0000000a000b7312 */ /* 0x000e240000301400 */
[----:B0-----:R0:W-:Y:S02]  /*2450*/  STG.E desc[UR6][R8.64], R11 ;  /* 0x0000000b08007986 */ /* 0x0011e4000c101906 */
.L_x_21:
[----:B------:R-:W-:Y:S05]  /*2460*/  BSYNC.RECONVERGENT B1 ;  /* 0x0000000000017941 */ /* 0x000fea0003800200 */
.L_x_20:
[----:B------:R-:W-:-:S04]  /*2470*/  ISETP.GE.U32.AND P0, PT, R24, UR11, PT ;  /* 0x0000000b18007c0c */ /* 0x000fc8000bf06070 */
[----:B------:R-:W-:-:S13]  /*2480*/  ISETP.GE.U32.OR P0, PT, R2, UR10, P0 ;  /* 0x0000000a02007c0c */ /* 0x000fda0008706470 */
[----:B------:R-:W-:Y:S05]  /*2490*/  @P0 BRA `(.L_x_28) ;  /* 0x0000001400700947 */ /* 0x000fea0003800000 */
[----:B0---4-:R-:W-:Y:S01]  /*24a0*/  VIADD R9, R3, 0xffffffff ;  /* 0xffffffff03097836 */ /* 0x011fe20000000000 */
        /* <DEDUP_REMOVED lines=12> */
[----:B------:R-:W-:Y:S01]  /*2570*/  IMAD.MOV.U32 R10, RZ, RZ, RZ ;  /* 0x000000ffff0a7224 */ /* 0x000fe200078e00ff */
[----:B------:R-:W-:-:S06]  /*2580*/  ISETP.NE.U32.AND P1, PT, RZ, UR9, PT ;  /* 0x00000009ff007c0c */ /* 0x000fcc000bf25070 */
[----:B0-----:R-:W0:Y:S02]  /*2590*/  MUFU.RCP R12, R12 ;  /* 0x0000000c000c7308 */ /* 0x001e240000001000 */
[----:B0-----:R-:W-:-:S06]  /*25a0*/  IADD3 R11, PT, PT, R12, 0xffffffe, RZ ;  /* 0x0ffffffe0c0b7810 */ /* 0x001fcc0007ffe0ff */
        /* <DEDUP_REMOVED lines=11> */
[----:B------:R-:W-:Y:S02]  /*2660*/  @P0 IADD3 R10, PT, PT, R10, -UR9, RZ ;  /* 0x800000090a0a0c10 */ /* 0x000fe4000fffe0ff */
[----:B------:R-:W-:Y:S01]  /*2670*/  @!P1 LOP3.LUT R10, RZ, UR9, RZ, 0x33, !PT ;  /* 0x00000009ff0a9c12 */ /* 0x000fe2000f8e33ff */
[----:B------:R-:W-:Y:S06]  /*2680*/  BRA `(.L_x_31) ;  /* 0x0000000000147947 */ /* 0x000fec0003800000 */
.L_x_30:
[----:B------:R-:W-:Y:S01]  /*2690*/  IMAD.U32 R32, RZ, RZ, UR5 ;  /* 0x00000005ff207e24 */ /* 0x000fe2000f8e00ff */
[----:B------:R-:W-:-:S07]  /*26a0*/  MOV R33, 0x26c0 ;  /* 0x000026c000217802 */ /* 0x000fce0000000f00 */
[----:B--23--:R-:W-:Y:S05]  /*26b0*/  CALL.REL.NOINC `($__internal_0_$__cuda_sm20_rem_s64) ;  /* 0x0000003c00e47944 */ /* 0x00cfea0003c00000 */
[----:B------:R-:W-:Y:S02]  /*26c0*/  IMAD.MOV.U32 R10, RZ, RZ, R18 ;  /* 0x000000ffff0a7224 */ /* 0x000fe400078e0012 */
[----:B------:R-:W-:-:S07]  /*26d0*/  IMAD.MOV.U32 R11, RZ, RZ, R19 ;  /* 0x000000ffff0b7224 */ /* 0x000fce00078e0013 */
.L_x_31:
[----:B------:R-:W-:Y:S05]  /*26e0*/  BSYNC.RECONVERGENT B1 ;  /* 0x0000000000017941 */ /* 0x000fea0003800200 */
.L_x_29:
        /* <DEDUP_REMOVED lines=10> */
[----:B0-----:R-:W-:-:S06]  /*2790*/  IADD3 R13, PT, PT, R12, 0xffffffe, RZ ;  /* 0x0ffffffe0c0d7810 */ /* 0x001fcc0007ffe0ff */
        /* <DEDUP_REMOVED lines=11> */
[-C--:B------:R-:W-:Y:S02]  /*2850*/  @P0 IADD3 R10, PT, PT, R10, -R6.reuse, RZ ;  /* 0x800000060a0a0210 */ /* 0x080fe40007ffe0ff */
[----:B------:R-:W-:Y:S01]  /*2860*/  @!P1 LOP3.LUT R10, RZ, R6, RZ, 0x33, !PT ;  /* 0x00000006ff0a9212 */ /* 0x000fe200078e33ff */
[----:B------:R-:W-:Y:S06]  /*2870*/  BRA `(.L_x_34) ;  /* 0x0000000000147947 */ /* 0x000fec0003800000 */
.L_x_33:
[----:B------:R-:W-:Y:S01]  /*2880*/  IMAD.U32 R32, RZ, RZ, UR5 ;  /* 0x00000005ff207e24 */ /* 0x000fe2000f8e00ff */
[----:B------:R-:W-:-:S07]  /*2890*/  MOV R33, 0x28b0 ;  /* 0x000028b000217802 */ /* 0x000fce0000000f00 */
[----:B--2---:R-:W-:Y:S05]  /*28a0*/  CALL.REL.NOINC `($__internal_0_$__cuda_sm20_rem_s64) ;  /* 0x0000003c00687944 */ /* 0x004fea0003c00000 */
[----:B------:R-:W-:Y:S02]  /*28b0*/  IMAD.MOV.U32 R10, RZ, RZ, R18 ;  /* 0x000000ffff0a7224 */ /* 0x000fe400078e0012 */
[----:B------:R-:W-:-:S07]  /*28c0*/  IMAD.MOV.U32 R11, RZ, RZ, R19 ;  /* 0x000000ffff0b7224 */ /* 0x000fce00078e0013 */
.L_x_34:
[----:B------:R-:W-:Y:S05]  /*28d0*/  BSYNC.RECONVERGENT B1 ;  /* 0x0000000000017941 */ /* 0x000fea0003800200 */
.L_x_32:
[----:B------:R-:W0:Y:S02]  /*28e0*/  I2F.S64 R11, R10 ;  /* 0x0000000a000b7312 */ /* 0x000e240000301400 */
[----:B0-----:R1:W-:Y:S01]  /*28f0*/  STG.E desc[UR6][R8.64], R11 ;  /* 0x0000000b08007986 */ /* 0x0013e2000c101906 */
[----:B------:R-:W-:Y:S05]  /*2900*/  BRA `(.L_x_28) ;  /* 0x0000001000547947 */ /* 0x000fea0003800000 */
.L_x_11:
[----:B------:R-:W-:Y:S01]  /*2910*/  IADD3 R15, PT, PT, R3, -0x3, RZ ;  /* 0xfffffffd030f7810 */ /* 0x000fe20007ffe0ff */
[----:B------:R-:W4:Y:S04]  /*2920*/  LDL.128 R8, [R0+-0x20] ;  /* 0xffffe00000087983 */ /* 0x000f280000100c00 */
        /* <DEDUP_REMOVED lines=11> */
[----:B------:R-:W-:Y:S01]  /*29e0*/  IMAD.MOV.U32 R8, RZ, RZ, RZ ;  /* 0x000000ffff087224 */ /* 0x000fe200078e00ff */
[----:B------:R-:W-:-:S06]  /*29f0*/  ISETP.NE.U32.AND P1, PT, RZ, UR9, PT ;  /* 0x00000009ff007c0c */ /* 0x000fcc000bf25070 */
[----:B-1----:R-:W1:Y:S02]  /*2a00*/  MUFU.RCP R12, R12 ;  /* 0x0000000c000c7308 */ /* 0x002e640000001000 */
[----:B-1----:R-:W-:-:S06]  /*2a10*/  VIADD R9, R12, 0xffffffe ;  /* 0x0ffffffe0c097836 */ /* 0x002fcc0000000000 */
[----:B------:R-:W1:Y:S02]  /*2a20*/  F2I.FTZ.U32.TRUNC.NTZ R9, R9 ;  /* 0x0000000900097305 */ /* 0x000e64000021f000 */
[----:B-1----:R-:W-:-:S04]  /*2a30*/  IMAD.MOV R13, RZ, RZ, -R9 ;  /* 0x000000ffff0d7224 */ /* 0x002fc800078e0a09 */
[----:B------:R-:W-:-:S04]  /*2a40*/  IMAD R13, R13, UR9, RZ ;  /* 0x000000090d0d7c24 */ /* 0x000fc8000f8e02ff */
[----:B------:R-:W-:-:S04]  /*2a50*/  IMAD.HI.U32 R13, R9, R13, R8 ;  /* 0x0000000d090d7227 */ /* 0x000fc800078e0008 */
[----:B------:R-:W-:Y:S02]  /*2a60*/  IMAD.MOV.U32 R9, RZ, RZ, RZ ;  /* 0x000000ffff097224 */ /* 0x000fe400078e00ff */
[----:B------:R-:W-:-:S05]  /*2a70*/  IMAD.HI.U32 R8, R13, R30, RZ ;  /* 0x0000001e0d087227 */ /* 0x000fca00078e00ff */
[----:B------:R-:W-:-:S05]  /*2a80*/  IADD3 R8, PT, PT, -R8, RZ, RZ ;  /* 0x000000ff08087210 */ /* 0x000fca0007ffe1ff */
[----:B------:R-:W-:-:S05]  /*2a90*/  IMAD R8, R8, UR9, R30 ;  /* 0x0000000908087c24 */ /* 0x000fca000f8e021e */
[----:B------:R-:W-:-:S13]  /*2aa0*/  ISETP.GE.U32.AND P0, PT, R8, UR9, PT ;  /* 0x0000000908007c0c */ /* 0x000fda000bf06070 */
[----:B------:R-:W-:-:S05]  /*2ab0*/  @P0 VIADD R8, R8, -UR9 ;  /* 0x8000000908080c36 */ /* 0x000fca0008000000 */
[----:B------:R-:W-:-:S13]  /*2ac0*/  ISETP.GE.U32.AND P0, PT, R8, UR9, PT ;  /* 0x0000000908007c0c */ /* 0x000fda000bf06070 */
[----:B------:R-:W-:Y:S01]  /*2ad0*/  @P0 VIADD R8, R8, -UR9 ;  /* 0x8000000908080c36 */ /* 0x000fe20008000000 */
[----:B------:R-:W-:Y:S01]  /*2ae0*/  @!P1 LOP3.LUT R8, RZ, UR9, RZ, 0x33, !PT ;  /* 0x00000009ff089c12 */ /* 0x000fe2000f8e33ff */
[----:B------:R-:W-:Y:S06]  /*2af0*/  BRA `(.L_x_37) ;  /* 0x0000000000147947 */ /* 0x000fec0003800000 */
.L_x_36:
[----:B------:R-:W-:Y:S01]  /*2b00*/  IMAD.U32 R32, RZ, RZ, UR5 ;  /* 0x00000005ff207e24 */ /* 0x000fe2000f8e00ff */
[----:B------:R-:W-:-:S07]  /*2b10*/  MOV R33, 0x2b30 ;  /* 0x00002b3000217802 */ /* 0x000fce0000000f00 */
[----:B0-23--:R-:W-:Y:S05]  /*2b20*/  CALL.REL.NOINC `($__internal_0_$__cuda_sm20_rem_s64) ;  /* 0x0000003800c87944 */ /* 0x00dfea0003c00000 */
[----:B------:R-:W-:Y:S01]  /*2b30*/  MOV R8, R18 ;  /* 0x0000001200087202 */ /* 0x000fe20000000f00 */
[----:B------:R-:W-:-:S07]  /*2b40*/  IMAD.MOV.U32 R9, RZ, RZ, R19 ;  /* 0x000000ffff097224 */ /* 0x000fce00078e0013 */
.L_x_37:
[----:B0-----:R-:W-:Y:S05]  /*2b50*/  BSYNC.RECONVERGENT B1 ;  /* 0x0000000000017941 */ /* 0x001fea0003800200 */
.L_x_35:
        /* <DEDUP_REMOVED lines=15> */
[----:B------:R-:W-:-:S05]  /*2c50*/  IMAD.HI.U32 R8, R17, R30, RZ ;  /* 0x0000001e11087227 */ /* 0x000fca00078e00ff */
[----:B------:R-:W-:-:S05]  /*2c60*/  IADD3 R9, PT, PT, -R8, RZ, RZ ;  /* 0x000000ff08097210 */ /* 0x000fca0007ffe1ff */
        /* <DEDUP_REMOVED lines=8> */
.L_x_39:
[----:B------:R-:W-:Y:S01]  /*2cf0*/  IMAD.U32 R32, RZ, RZ, UR5 ;  /* 0x00000005ff207e24 */ /* 0x000fe2000f8e00ff */
[----:B------:R-:W-:-:S07]  /*2d00*/  MOV R33, 0x2d20 ;  /* 0x00002d2000217802 */ /* 0x000fce0000000f00 */
[----:B--2---:R-:W-:Y:S05]  /*2d10*/  CALL.REL.NOINC `($__internal_0_$__cuda_sm20_rem_s64) ;  /* 0x00000038004c7944 */ /* 0x004fea0003c00000 */
[----:B------:R-:W-:Y:S01]  /*2d20*/  MOV R8, R18 ;  /* 0x0000001200087202 */ /* 0x000fe20000000f00 */
[----:B------:R-:W-:-:S07]  /*2d30*/  IMAD.MOV.U32 R9, RZ, RZ, R19 ;  /* 0x000000ffff097224 */ /* 0x000fce00078e0013 */
.L_x_40:
[----:B------:R-:W-:Y:S05]  /*2d40*/  BSYNC.RECONVERGENT B1 ;  /* 0x0000000000017941 */ /* 0x000fea0003800200 */
.L_x_38:
[----:B------:R-:W0:Y:S01]  /*2d50*/  I2F.S64 R9, R8 ;  /* 0x0000000800097312 */ /* 0x000e220000301400 */
[----:B------:R-:W-:-:S04]  /*2d60*/  VIADD R13, R3, 0xfffffffe ;  /* 0xfffffffe030d7836 */ /* 0x000fc80000000000 */
[----:B------:R-:W-:Y:S01]  /*2d70*/  IMAD.WIDE.U32 R12, R13, 0x4, R4 ;  /* 0x000000040d0c7825 */ /* 0x000fe200078e0004 */
[----:B0-----:R0:W-:Y:S04]  /*2d80*/  STG.E desc[UR6][R14.64], R9 ;  /* 0x000000090e007986 */ /* 0x0011e8000c101906 */
[----:B------:R-:W3:Y:S01]  /*2d90*/  LDG.E R16, desc[UR6][R12.64] ;  /* 0x000000060c107981 */ /* 0x000ee2000c1e1900 */
[----:B------:R-:W-:Y:S01]  /*2da0*/  F2I.S64.F64.TRUNC R10, R10 ;  /* 0x0000000a000a7311 */ /* 0x000fe2000030d900 */
[----:B------:R-:W-:Y:S07]  /*2db0*/  BSSY.RECONVERGENT B1, `(.L_x_41) ;  /* 0x000001f000017945 */ /* 0x000fee0003800200 */
[----:B---3--:R-:W1:Y:S02]  /*2dc0*/  F2I.S64.TRUNC R16, R16 ;  /* 0x0000001000107311 */ /* 0x008e64000020d900 */
[----:B-1----:R-:W-:-:S05]  /*2dd0*/  IADD3 R30, P0, PT, R16, R10, RZ ;  /* 0x0000000a101e7210 */ /* 0x002fca0007f1e0ff */
[----:B------:R-:W-:-:S05]  /*2de0*/  IMAD.X R31, R17, 0x1, R11, P0 ;  /* 0x00000001111f7824 */ /* 0x000fca00000e060b */
[----:B------:R-:W-:-:S04]  /*2df0*/  LOP3.LUT R17, R31, UR5, RZ, 0xfc, !PT ;  /* 0x000000051f117c12 */ /* 0x000fc8000f8efcff */
[----:B------:R-:W-:-:S13]  /*2e00*/  ISETP.NE.U32.AND P0, PT, R17, RZ, PT ;  /* 0x000000ff1100720c */ /* 0x000fda0003f05070 */
[----:B0-----:R-:W-:Y:S05]  /*2e10*/  @P0 BRA `(.L_x_42) ;  /* 0x00000000004c0947 */ /* 0x001fea0003800000 */
[----:B------:R-:W0:Y:S01]  /*2e20*/  I2F.U32.RP R10, UR9 ;  /* 0x00000009000a7d06 */ /* 0x000e220008209000 */
[----:B------:R-:W-:Y:S01]  /*2e30*/  IMAD.MOV.U32 R8, RZ, RZ, RZ ;  /* 0x000000ffff087224 */ /* 0x000fe200078e00ff */
[----:B------:R-:W-:-:S06]  /*2e40*/  ISETP.NE.U32.AND P1, PT, RZ, UR9, PT ;  /* 0x00000009ff007c0c */ /* 0x000fcc000bf25070 */
[----:B0-----:R-:W0:Y:S02]  /*2e50*/  MUFU.RCP R10, R10 ;  /* 0x0000000a000a7308 */ /* 0x001e240000001000 */
[----:B0-----:R-:W-:-:S06]  /*2e60*/  VIADD R9, R10, 0xffffffe ;  /* 0x0ffffffe0a097836 */ /* 0x001fcc0000000000 */
[----:B------:R-:W0:Y:S02]  /*2e70*/  F2I.FTZ.U32.TRUNC.NTZ R9, R9 ;  /* 0x0000000900097305 */ /* 0x000e24000021f000 */
[----:B0-----:R-:W-:-:S05]  /*2e80*/  IADD3 R11, PT, PT, RZ, -R9, RZ ;  /* 0x80000009ff0b7210 */ /* 0x001fca0007ffe0ff */
[----:B------:R-:W-:-:S04]  /*2e90*/  IMAD R11, R11, UR9, RZ ;  /* 0x000000090b0b7c24 */ /* 0x000fc8000f8e02ff */
[----:B------:R-:W-:-:S04]  /*2ea0*/  IMAD.HI.U32 R11, R9, R11, R8 ;  /* 0x0000000b090b7227 */ /* 0x000fc800078e0008 */
[----:B------:R-:W-:Y:S02]  /*2eb0*/  HFMA2 R9, -RZ, RZ, 0, 0 ;  /* 0x00000000ff097431 */ /* 0x000fe400000001ff */
        /* <DEDUP_REMOVED lines=9> */
.L_x_42:
[----:B------:R-:W-:Y:S01]  /*2f50*/  IMAD.U32 R32, RZ, RZ, UR5 ;  /* 0x00000005ff207e24 */ /* 0x000fe2000f8e00ff */
[----:B------:R-:W-:-:S07]  /*2f60*/  MOV R33, 0x2f80 ;  /* 0x00002f8000217802 */ /* 0x000fce0000000f00 */
[----:B--2---:R-:W-:Y:S05]  /*2f70*/  CALL.REL.NOINC `($__internal_0_$__cuda_sm20_rem_s64) ;  /* 0x0000003400b47944 */ /* 0x004fea0003c00000 */
[----:B------:R-:W-:Y:S02]  /*2f80*/  IMAD.MOV.U32 R8, RZ, RZ, R18 ;  /* 0x000000ffff087224 */ /* 0x000fe400078e0012 */
[----:B------:R-:W-:-:S07]  /*2f90*/  IMAD.MOV.U32 R9, RZ, RZ, R19 ;  /* 0x000000ffff097224 */ /* 0x000fce00078e0013 */
.L_x_43:
[----:B------:R-:W-:Y:S05]  /*2fa0*/  BSYNC.RECONVERGENT B1 ;  /* 0x0000000000017941 */ /* 0x000fea0003800200 */
.L_x_41:
[----:B------:R-:W-:Y:S01]  /*2fb0*/  IADD3 R30, P0, PT, R8, R6, RZ ;  /* 0x00000006081e7210 */ /* 0x000fe20007f1e0ff */
[----:B------:R-:W-:Y:S03]  /*2fc0*/  BSSY.RECONVERGENT B1, `(.L_x_44) ;  /* 0x000001d000017945 */ /* 0x000fe60003800200 */
[----:B------:R-:W-:-:S04]  /*2fd0*/  IADD3.X R31, PT, PT, R9, UR5, RZ, P0, !PT ;  /* 0x00000005091f7c10 */ /* 0x000fc800087fe4ff */
[----:B------:R-:W-:-:S04]  /*2fe0*/  LOP3.LUT R8, R31, UR5, RZ, 0xfc, !PT ;  /* 0x000000051f087c12 */ /* 0x000fc8000f8efcff */
[----:B------:R-:W-:-:S13]  /*2ff0*/  ISETP.NE.U32.AND P0, PT, R8, RZ, PT ;  /* 0x000000ff0800720c */ /* 0x000fda0003f05070 */
[----:B------:R-:W-:Y:S05]  /*3000*/  @P0 BRA `(.L_x_45) ;  /* 0x00000000004c0947 */ /* 0x000fea0003800000 */
[----:B------:R-:W0:Y:S01]  /*3010*/  I2F.U32.RP R10, R6 ;  /* 0x00000006000a7306 */ /* 0x000e220000209000 */
[----:B------:R-:W-:Y:S01]  /*3020*/  IMAD.MOV.U32 R8, RZ, RZ, RZ ;  /* 0x000000ffff087224 */ /* 0x000fe200078e00ff */
[----:B------:R-:W-:Y:S02]  /*3030*/  ISETP.NE.U32.AND P1, PT, R6, RZ, PT ;  /* 0x000000ff0600720c */ /* 0x000fe40003f25070 */
[----:B------:R-:W-:-:S04]  /*3040*/  MOV R17, RZ ;  /* 0x000000ff00117202 */ /* 0x000fc80000000f00 */
[----:B0-----:R-:W0:Y:S02]  /*3050*/  MUFU.RCP R10, R10 ;  /* 0x0000000a000a7308 */ /* 0x001e240000001000 */
[----:B0-----:R-:W-:-:S06]  /*3060*/  VIADD R11, R10, 0xffffffe ;  /* 0x0ffffffe0a0b7836 */ /* 0x001fcc0000000000 */
[----:B------:R-:W0:Y:S02]  /*3070*/  F2I.FTZ.U32.TRUNC.NTZ R9, R11 ;  /* 0x0000000b00097305 */ /* 0x000e24000021f000 */
[----:B0-----:R-:W-:-:S05]  /*3080*/  IADD3 R15, PT, PT, RZ, -R9, RZ ;  /* 0x80000009ff0f7210 */ /* 0x001fca0007ffe0ff */
[----:B------:R-:W-:-:S04]  /*3090*/  IMAD R15, R15, R6, RZ ;  /* 0x000000060f0f7224 */ /* 0x000fc800078e02ff */
[----:B------:R-:W-:-:S06]  /*30a0*/  IMAD.HI.U32 R15, R9, R15, R8 ;  /* 0x0000000f090f7227 */ /* 0x000fcc00078e0008 */
[----:B------:R-:W-:-:S04]  /*30b0*/  IMAD.HI.U32 R8, R15, R30, RZ ;  /* 0x0000001e0f087227 */ /* 0x000fc800078e00ff */
[----:B------:R-:W-:-:S04]  /*30c0*/  IMAD.MOV R9, RZ, RZ, -R8 ;  /* 0x000000ffff097224 */ /* 0x000fc800078e0a08 */
[----:B------:R-:W-:-:S05]  /*30d0*/  IMAD R16, R6, R9, R30 ;  /* 0x0000000906107224 */ /* 0x000fca00078e021e */
[----:B------:R-:W-:-:S13]  /*30e0*/  ISETP.GE.U32.AND P0, PT, R16, R6, PT ;  /* 0x000000061000720c */ /* 0x000fda0003f06070 */
[----:B------:R-:W-:-:S05]  /*30f0*/  @P0 IMAD.IADD R16, R16, 0x1, -R6 ;  /* 0x0000000110100824 */ /* 0x000fca00078e0a06 */
[----:B------:R-:W-:-:S13]  /*3100*/  ISETP.GE.U32.AND P0, PT, R16, R6, PT ;  /* 0x000000061000720c */ /* 0x000fda0003f06070 */
[----:B------:R-:W-:Y:S01]  /*3110*/  @P0 IMAD.IADD R16, R16, 0x1, -R6 ;  /* 0x0000000110100824 */ /* 0x000fe200078e0a06 */
[----:B------:R-:W-:Y:S01]  /*3120*/  @!P1 LOP3.LUT R16, RZ, R6, RZ, 0x33, !PT ;  /* 0x00000006ff109212 */ /* 0x000fe200078e33ff */
[----:B------:R-:W-:Y:S06]  /*3130*/  BRA `(.L_x_46) ;  /* 0x0000000000147947 */ /* 0x000fec0003800000 */
.L_x_45:
[----:B------:R-:W-:Y:S01]  /*3140*/  IMAD.U32 R32, RZ, RZ, UR5 ;  /* 0x00000005ff207e24 */ /* 0x000fe2000f8e00ff */
[----:B------:R-:W-:-:S07]  /*3150*/  MOV R33, 0x3170 ;  /* 0x0000317000217802 */ /* 0x000fce0000000f00 */
[----:B--2---:R-:W-:Y:S05]  /*3160*/  CALL.REL.NOINC `($__internal_0_$__cuda_sm20_rem_s64) ;  /* 0x0000003400387944 */ /* 0x004fea0003c00000 */
[----:B------:R-:W-:Y:S02]  /*3170*/  IMAD.MOV.U32 R16, RZ, RZ, R18 ;  /* 0x000000ffff107224 */ /* 0x000fe400078e0012 */
[----:B------:R-:W-:-:S07]  /*3180*/  IMAD.MOV.U32 R17, RZ, RZ, R19 ;  /* 0x000000ffff117224 */ /* 0x000fce00078e0013 */
.L_x_46:
[----:B------:R-:W-:Y:S05]  /*3190*/  BSYNC.RECONVERGENT B1 ;  /* 0x0000000000017941 */ /* 0x000fea0003800200 */
.L_x_44:
[----:B------:R-:W0:Y:S01]  /*31a0*/  I2F.S64 R17, R16 ;  /* 0x0000001000117312 */ /* 0x000e220000301400 */
[----:B------:R-:W-:Y:S01]  /*31b0*/  VIADD R15, R3, 0xffffffff ;  /* 0xffffffff030f7836 */ /* 0x000fe20000000000 */
[----:B------:R-:W3:Y:S03]  /*31c0*/  LDL.128 R8, [R0+-0x10] ;  /* 0xfffff00000087983 */ /* 0x000ee60000100c00 */
[----:B------:R-:W-:Y:S01]  /*31d0*/  IMAD.WIDE.U32 R14, R15, 0x4, R4 ;  /* 0x000000040f0e7825 */ /* 0x000fe200078e0004 */
[----:B0-----:R0:W-:Y:S04]  /*31e0*/  STG.E desc[UR6][R12.64], R17 ;  /* 0x000000110c007986 */ /* 0x0011e8000c101906 */
[----:B------:R-:W4:Y:S01]  /*31f0*/  LDG.E R18, desc[UR6][R14.64] ;  /* 0x000000060e127981 */ /* 0x000f22000c1e1900 */
[----:B------:R-:W-:Y:S01]  /*3200*/  BSSY.RECONVERGENT B1, `(.L_x_47) ;  /* 0x0000020000017945 */ /* 0x000fe20003800200 */
[----:B---3--:R-:W-:Y:S08]  /*3210*/  F2I.S64.F64.TRUNC R8, R8 ;  /* 0x0000000800087311 */ /* 0x008ff0000030d900 */
[----:B----4-:R-:W1:Y:S02]  /*3220*/  F2I.S64.TRUNC R18, R18 ;  /* 0x0000001200127311 */ /* 0x010e64000020d900 */
[----:B-1----:R-:W-:-:S04]  /*3230*/  IADD3 R30, P0, PT, R18, R8, RZ ;  /* 0x00000008121e7210 */ /* 0x002fc80007f1e0ff */
[----:B------:R-:W-:-:S04]  /*3240*/  IADD3.X R31, PT, PT, R19, R9, RZ, P0, !PT ;  /* 0x00000009131f7210 */ /* 0x000fc800007fe4ff */
        /* <DEDUP_REMOVED lines=17> */
[----:B------:R-:W-:-:S04]  /*3360*/  @P0 IADD3 R8, PT, PT, R8, -UR9, RZ ;  /* 0x8000000908080c10 */ /* 0x000fc8000fffe0ff */
[----:B------:R-:W-:-:S13]  /*3370*/  ISETP.GE.U32.AND P0, PT, R8, UR9, PT ;  /* 0x0000000908007c0c */ /* 0x000fda000bf06070 */
[----:B------:R-:W-:Y:S01]  /*3380*/  @P0 VIADD R8, R8, -UR9 ;  /* 0x8000000908080c36 */ /* 0x000fe20008000000 */
[----:B------:R-:W-:Y:S01]  /*3390*/  @!P1 LOP3.LUT R8, RZ, UR9, RZ, 0x33, !PT ;  /* 0x00000009ff089c12 */ /* 0x000fe2000f8e33ff */
[----:B------:R-:W-:Y:S06]  /*33a0*/  BRA `(.L_x_49) ;  /* 0x0000000000147947 */ /* 0x000fec0003800000 */
.L_x_48:
[----:B------:R-:W-:Y:S01]  /*33b0*/  IMAD.U32 R32, RZ, RZ, UR5 ;  /* 0x00000005ff207e24 */ /* 0x000fe2000f8e00ff */
[----:B------:R-:W-:-:S07]  /*33c0*/  MOV R33, 0x33e0 ;  /* 0x000033e000217802 */ /* 0x000fce0000000f00 */
[----:B--2---:R-:W-:Y:S05]  /*33d0*/  CALL.REL.NOINC `($__internal_0_$__cuda_sm20_rem_s64) ;  /* 0x00000030009c7944 */ /* 0x004fea0003c00000 */
[----:B------:R-:W-:Y:S01]  /*33e0*/  IMAD.MOV.U32 R8, RZ, RZ, R18 ;  /* 0x000000ffff087224 */ /* 0x000fe200078e0012 */
[----:B------:R-:W-:-:S07]  /*33f0*/  MOV R9, R19 ;  /* 0x0000001300097202 */ /* 0x000fce0000000f00 */
.L_x_49:
[----:B------:R-:W-:Y:S05]  /*3400*/  BSYNC.RECONVERGENT B1 ;  /* 0x0000000000017941 */ /* 0x000fea0003800200 */
.L_x_47:
        /* <DEDUP_REMOVED lines=10> */
[----:B0-----:R-:W-:Y:S02]  /*34b0*/  VIADD R16, R13, 0xffffffe ;  /* 0x0ffffffe0d107836 */ /* 0x001fe40000000000 */
[----:B------:R-:W-:-:S04]  /*34c0*/  IMAD.MOV.U32 R13, RZ, RZ, RZ ;  /* 0x000000ffff0d7224 */ /* 0x000fc800078e00ff */
[----:B------:R-:W0:Y:S02]  /*34d0*/  F2I.FTZ.U32.TRUNC.NTZ R9, R16 ;  /* 0x0000001000097305 */ /* 0x000e24000021f000 */
[----:B0-----:R-:W-:-:S04]  /*34e0*/  IMAD.MOV R17, RZ, RZ, -R9 ;  /* 0x000000ffff117224 */ /* 0x001fc800078e0a09 */
[----:B------:R-:W-:-:S04]  /*34f0*/  IMAD R17, R17, R6, RZ ;  /* 0x0000000611117224 */ /* 0x000fc800078e02ff */
[----:B------:R-:W-:-:S06]  /*3500*/  IMAD.HI.U32 R17, R9, R17, R8 ;  /* 0x0000001109117227 */ /* 0x000fcc00078e0008 */
[----:B------:R-:W-:-:S04]  /*3510*/  IMAD.HI.U32 R8, R17, R30, RZ ;  /* 0x0000001e11087227 */ /* 0x000fc800078e00ff */
[----:B------:R-:W-:-:S04]  /*3520*/  IMAD.MOV R9, RZ, RZ, -R8 ;  /* 0x000000ffff097224 */ /* 0x000fc800078e0a08 */
[----:B------:R-:W-:-:S05]  /*3530*/  IMAD R12, R6, R9, R30 ;  /* 0x00000009060c7224 */ /* 0x000fca00078e021e */
[----:B------:R-:W-:-:S13]  /*3540*/  ISETP.GE.U32.AND P0, PT, R12, R6, PT ;  /* 0x000000060c00720c */ /* 0x000fda0003f06070 */
[----:B------:R-:W-:-:S04]  /*3550*/  @P0 IADD3 R12, PT, PT, R12, -R6, RZ ;  /* 0x800000060c0c0210 */ /* 0x000fc80007ffe0ff */
[----:B------:R-:W-:-:S13]  /*3560*/  ISETP.GE.U32.AND P0, PT, R12, R6, PT ;  /* 0x000000060c00720c */ /* 0x000fda0003f06070 */
[----:B------:R-:W-:Y:S01]  /*3570*/  @P0 IMAD.IADD R12, R12, 0x1, -R6 ;  /* 0x000000010c0c0824 */ /* 0x000fe200078e0a06 */
[----:B------:R-:W-:Y:S01]  /*3580*/  @!P1 LOP3.LUT R12, RZ, R6, RZ, 0x33, !PT ;  /* 0x00000006ff0c9212 */ /* 0x000fe200078e33ff */
[----:B------:R-:W-:Y:S06]  /*3590*/  BRA `(.L_x_52) ;  /* 0x0000000000147947 */ /* 0x000fec0003800000 */
.L_x_51:
[----:B------:R-:W-:Y:S01]  /*35a0*/  IMAD.U32 R32, RZ, RZ, UR5 ;  /* 0x00000005ff207e24 */ /* 0x000fe2000f8e00ff */
[----:B------:R-:W-:-:S07]  /*35b0*/  MOV R33, 0x35d0 ;  /* 0x000035d000217802 */ /* 0x000fce0000000f00 */
[----:B--2---:R-:W-:Y:S05]  /*35c0*/  CALL.REL.NOINC `($__internal_0_$__cuda_sm20_rem_s64) ;  /* 0x0000003000207944 */ /* 0x004fea0003c00000 */
[----:B------:R-:W-:Y:S01]  /*35d0*/  IMAD.MOV.U32 R12, RZ, RZ, R18 ;  /* 0x000000ffff0c7224 */ /* 0x000fe200078e0012 */
[----:B------:R-:W-:-:S07]  /*35e0*/  MOV R13, R19 ;  /* 0x00000013000d7202 */ /* 0x000fce0000000f00 */
.L_x_52:
[----:B------:R-:W-:Y:S05]  /*35f0*/  BSYNC.RECONVERGENT B1 ;  /* 0x0000000000017941 */ /* 0x000fea0003800200 */
.L_x_50:
[----:B------:R-:W0:Y:S01]  /*3600*/  I2F.S64 R13, R12 ;  /* 0x0000000c000d7312 */ /* 0x000e220000301400 */
[----:B------:R-:W-:Y:S01]  /*3610*/  IMAD.WIDE.U32 R8, R3, 0x4, R4 ;  /* 0x0000000403087825 */ /* 0x000fe200078e0004 */
[----:B0-----:R0:W-:Y:S04]  /*3620*/  STG.E desc[UR6][R14.64], R13 ;  /* 0x0000000d0e007986 */ /* 0x0011e8000c101906 */
[----:B------:R-:W3:Y:S02]  /*3630*/  LDG.E R16, desc[UR6][R8.64] ;  /* 0x0000000608107981 */ /* 0x000ee4000c1e1900 */
        /* <DEDUP_REMOVED lines=27> */
.L_x_54:
[----:B------:R-:W-:Y:S01]  /*37f0*/  IMAD.U32 R32, RZ, RZ, UR5 ;  /* 0x00000005ff207e24 */ /* 0x000fe2000f8e00ff */
[----:B------:R-:W-:-:S07]  /*3800*/  MOV R33, 0x3820 ;  /* 0x0000382000217802 */ /* 0x000fce0000000f00 */
[----:B--2---:R-:W-:Y:S05]  /*3810*/  CALL.REL.NOINC `($__internal_0_$__cuda_sm20_rem_s64) ;  /* 0x0000002c008c7944 */ /* 0x004fea0003c00000 */
[----:B------:R-:W-:Y:S01]  /*3820*/  MOV R10, R18 ;  /* 0x00000012000a7202 */ /* 0x000fe20000000f00 */
[----:B------:R-:W-:-:S07]  /*3830*/  IMAD.MOV.U32 R11, RZ, RZ, R19 ;  /* 0x000000ffff0b7224 */ /* 0x000fce00078e0013 */
.L_x_55:
[----:B------:R-:W-:Y:S05]  /*3840*/  BSYNC.RECONVERGENT B1 ;  /* 0x0000000000017941 */ /* 0x000fea0003800200 */
.L_x_53:
        /* <DEDUP_REMOVED lines=25> */
.L_x_57:
[----:B------:R-:W-:Y:S01]  /*39e0*/  IMAD.U32 R32, RZ, RZ, UR5 ;  /* 0x00000005ff207e24 */ /* 0x000fe2000f8e00ff */
[----:B------:R-:W-:-:S07]  /*39f0*/  MOV R33, 0x3a10 ;  /* 0x00003a1000217802 */ /* 0x000fce0000000f00 */
[----:B--2---:R-:W-:Y:S05]  /*3a00*/  CALL.REL.NOINC `($__internal_0_$__cuda_sm20_rem_s64) ;  /* 0x0000002c00107944 */ /* 0x004fea0003c00000 */
[----:B------:R-:W-:Y:S01]  /*3a10*/  MOV R10, R18 ;  /* 0x00000012000a7202 */ /* 0x000fe20000000f00 */
[----:B------:R-:W-:-:S07]  /*3a20*/  IMAD.MOV.U32 R11, RZ, RZ, R19 ;  /* 0x000000ffff0b7224 */ /* 0x000fce00078e0013 */
.L_x_58:
[----:B------:R-:W-:Y:S05]  /*3a30*/  BSYNC.RECONVERGENT B1 ;  /* 0x0000000000017941 */ /* 0x000fea0003800200 */
.L_x_56:
[----:B------:R-:W0:Y:S02]  /*3a40*/  I2F.S64 R11, R10 ;  /* 0x0000000a000b7312 */ /* 0x000e240000301400 */
[----:B0-----:R0:W-:Y:S02]  /*3a50*/  STG.E desc[UR6][R8.64], R11 ;  /* 0x0000000b08007986 */ /* 0x0011e4000c101906 */
.L_x_28:
[----:B------:R-:W-:Y:S05]  /*3a60*/  BSYNC.RECONVERGENT B0 ;  /* 0x0000000000007941 */ /* 0x000fea0003800200 */
.L_x_10:
[----:B------:R-:W-:Y:S01]  /*3a70*/  ISETP.GE.U32.AND P0, PT, R22, UR11, PT ;  /* 0x0000000b16007c0c */ /* 0x000fe2000bf06070 */
[----:B------:R-:W-:Y:S01]  /*3a80*/  BSSY.RECONVERGENT B0, `(.L_x_59) ;  /* 0x00001f9000007945 */ /* 0x000fe20003800200 */
[----:B------:R-:W-:-:S13]  /*3a90*/  ISETP.LT.U32.AND P1, PT, R2, UR10, PT ;  /* 0x0000000a02007c0c */ /* 0x000fda000bf21070 */
[----:B------:R-:W-:Y:S05]  /*3aa0*/  @!P0 BRA P1, `(.L_x_60) ;  /* 0x0000000c00808947 */ /* 0x000fea0000800000 */
[----:B------:R-:W-:Y:S01]  /*3ab0*/  ISETP.GE.U32.AND P0, PT, R23, UR11, PT ;  /* 0x0000000b17007c0c */ /* 0x000fe2000bf06070 */
[----:B------:R-:W-:Y:S03]  /*3ac0*/  BSSY.RECONVERGENT B1, `(.L_x_61) ;  /* 0x0000049000017945 */ /* 0x000fe60003800200 */
[----:B------:R-:W-:-:S13]  /*3ad0*/  ISETP.GE.U32.OR P0, PT, R2, UR10, P0 ;  /* 0x0000000a02007c0c */ /* 0x000fda0008706470 */
[----:B------:R-:W-:Y:S05]  /*3ae0*/  @P0 BRA `(.L_x_62) ;  /* 0x0000000400180947 */ /* 0x000fea0003800000 */
[----:B01--4-:R-:W-:Y:S01]  /*3af0*/  VIADD R9, R3, 0x1 ;  /* 0x0000000103097836 */ /* 0x013fe20000000000 */
[----:B------:R-:W4:Y:S03]  /*3b00*/  LDL.64 R12, [R0] ;  /* 0x00000000000c7983 */ /* 0x000f260000100a00 */
        /* <DEDUP_REMOVED lines=29> */
.L_x_64:
[----:B------:R-:W-:Y:S01]  /*3ce0*/  IMAD.U32 R32, RZ, RZ, UR5 ;  /* 0x00000005ff207e24 */ /* 0x000fe2000f8e00ff */
[----:B------:R-:W-:-:S07]  /*3cf0*/  MOV R33, 0x3d10 ;  /* 0x00003d1000217802 */ /* 0x000fce0000000f00 */
[----:B--23--:R-:W-:Y:S05]  /*3d00*/  CALL.REL.NOINC `($__internal_0_$__cuda_sm20_rem_s64) ;  /* 0x0000002800507944 */ /* 0x00cfea0003c00000 */
[----:B------:R-:W-:Y:S02]  /*3d10*/  IMAD.MOV.U32 R10, RZ, RZ, R18 ;  /* 0x000000ffff0a7224 */ /* 0x000fe400078e0012 */
[----:B------:R-:W-:-:S07]  /*3d20*/  IMAD.MOV.U32 R11, RZ, RZ, R19 ;  /* 0x000000ffff0b7224 */ /* 0x000fce00078e0013 */
.L_x_65:
[----:B------:R-:W-:Y:S05]  /*3d30*/  BSYNC.RECONVERGENT B2 ;  /* 0x0000000000027941 */ /* 0x000fea0003800200 */
.L_x_63:
        /* <DEDUP_REMOVED lines=17> */
[----:B------:R-:W-:Y:S01]  /*3e50*/  IMAD R10, R6, R11, R30 ;  /* 0x0000000b060a7224 */ /* 0x000fe200078e021e */
[----:B------:R-:W-:-:S04]  /*3e60*/  MOV R11, RZ ;  /* 0x000000ff000b7202 */ /* 0x000fc80000000f00 */
[----:B------:R-:W-:-:S13]  /*3e70*/  ISETP.GE.U32.AND P0, PT, R10, R6, PT ;  /* 0x000000060a00720c */ /* 0x000fda0003f06070 */
[----:B------:R-:W-:-:S05]  /*3e80*/  @P0 IMAD.IADD R10, R10, 0x1, -R6 ;  /* 0x000000010a0a0824 */ /* 0x000fca00078e0a06 */
[----:B------:R-:W-:-:S13]  /*3e90*/  ISETP.GE.U32.AND P0, PT, R10, R6, PT ;  /* 0x000000060a00720c */ /* 0x000fda0003f06070 */
[----:B------:R-:W-:Y:S01]  /*3ea0*/  @P0 IMAD.IADD R10, R10, 0x1, -R6 ;  /* 0x000000010a0a0824 */ /* 0x000fe200078e0a06 */
[----:B------:R-:W-:Y:S01]  /*3eb0*/  @!P1 LOP3.LUT R10, RZ, R6, RZ, 0x33, !PT ;  /* 0x00000006ff0a9212 */ /* 0x000fe200078e33ff */
[----:B------:R-:W-:Y:S06]  /*3ec0*/  BRA `(.L_x_68) ;  /* 0x0000000000147947 */ /* 0x000fec0003800000 */
.L_x_67:
[----:B------:R-:W-:Y:S01]  /*3ed0*/  IMAD.U32 R32, RZ, RZ, UR5 ;  /* 0x00000005ff207e24 */ /* 0x000fe2000f8e00ff */
[----:B------:R-:W-:-:S07]  /*3ee0*/  MOV R33, 0x3f00 ;  /* 0x00003f0000217802 */ /* 0x000fce0000000f00 */
[----:B--2---:R-:W-:Y:S05]  /*3ef0*/  CALL.REL.NOINC `($__internal_0_$__cuda_sm20_rem_s64) ;  /* 0x0000002400d47944 */ /* 0x004fea0003c00000 */
[----:B------:R-:W-:Y:S02]  /*3f00*/  IMAD.MOV.U32 R10, RZ, RZ, R18 ;  /* 0x000000ffff0a7224 */ /* 0x000fe400078e0012 */
[----:B------:R-:W-:-:S07]  /*3f10*/  IMAD.MOV.U32 R11, RZ, RZ, R19 ;  /* 0x000000ffff0b7224 */ /* 0x000fce00078e0013 */
.L_x_68:
[----:B------:R-:W-:Y:S05]  /*3f20*/  BSYNC.RECONVERGENT B2 ;  /* 0x0000000000027941 */ /* 0x000fea0003800200 */
.L_x_66:
[----:B------:R-:W0:Y:S02]  /*3f30*/  I2F.S64 R11, R10 ;  /* 0x0000000a000b7312 */ /* 0x000e240000301400 */
[----:B0-----:R0:W-:Y:S02]  /*3f40*/  STG.E desc[UR6][R8.64], R11 ;  /* 0x0000000b08007986 */ /* 0x0011e4000c101906 */
.L_x_62:
[----:B------:R-:W-:Y:S05]  /*3f50*/  BSYNC.RECONVERGENT B1 ;  /* 0x0000000000017941 */ /* 0x000fea0003800200 */
.L_x_61:
[----:B------:R-:W-:Y:S01]  /*3f60*/  ISETP.GE.U32.AND P0, PT, R21, UR11, PT ;  /* 0x0000000b15007c0c */ /* 0x000fe2000bf06070 */
[----:B------:R-:W-:Y:S03]  /*3f70*/  BSSY.RECONVERGENT B1, `(.L_x_69) ;  /* 0x0000049000017945 */ /* 0x000fe60003800200 */
[----:B------:R-:W-:-:S13]  /*3f80*/  ISETP.GE.U32.OR P0, PT, R2, UR10, P0 ;  /* 0x0000000a02007c0c */ /* 0x000fda0008706470 */
[----:B------:R-:W-:Y:S05]  /*3f90*/  @P0 BRA `(.L_x_70) ;  /* 0x0000000400180947 */ /* 0x000fea0003800000 */
[----:B01--4-:R-:W-:Y:S01]  /*3fa0*/  VIADD R9, R3, 0x2 ;  /* 0x0000000203097836 */ /* 0x013fe20000000000 */
[----:B------:R-:W4:Y:S03]  /*3fb0*/  LDL.64 R12, [R0+0x8] ;  /* 0x00000800000c7983 */ /* 0x000f260000100a00 */
[----:B------:R-:W-:-:S05]  /*3fc0*/  IMAD.WIDE.U32 R8, R9, 0x4, R4 ;  /* 0x0000000409087825 */ /* 0x000fca00078e0004 */
[----:B------:R-:W5:Y:S01]  /*3fd0*/  LDG.E R10, desc[UR6][R8.64] ;  /* 0x00000006080a7981 */ /* 0x000f62000c1e1900 */
[----:B------:R-:W-:Y:S01]  /*3fe0*/  BSSY.RECONVERGENT B2, `(.L_x_71) ;  /* 0x0000020000027945 */ /* 0x000fe20003800200 */
[----:B----4-:R-:W-:Y:S08]  /*3ff0*/  F2I.S64.F64.TRUNC R12, R12 ;  /* 0x0000000c000c7311 */ /* 0x010ff0000030d900 */
[----:B-----5:R-:W0:Y:S02]  /*4000*/  F2I.S64.TRUNC R10, R10 ;  /* 0x0000000a000a7311 */ /* 0x020e24000020d900 */
[----:B0-----:R-:W-:-:S04]  /*4010*/  IADD3 R30, P0, PT, R10, R12, RZ ;  /* 0x0000000c0a1e7210 */ /* 0x001fc80007f1e0ff */
[----:B------:R-:W-:-:S04]  /*4020*/  IADD3.X R31, PT, PT, R11, R13, RZ, P0, !PT ;  /* 0x0000000d0b1f7210 */ /* 0x000fc800007fe4ff */
        /* <DEDUP_REMOVED lines=22> */
.L_x_72:
[----:B------:R-:W-:Y:S01]  /*4190*/  IMAD.U32 R32, RZ, RZ, UR5 ;  /* 0x00000005ff207e24 */ /* 0x000fe2000f8e00ff */
[----:B------:R-:W-:-:S07]  /*41a0*/  MOV R33, 0x41c0 ;  /* 0x000041c000217802 */ /* 0x000fce0000000f00 */
[----:B--23--:R-:W-:Y:S05]  /*41b0*/  CALL.REL.NOINC `($__internal_0_$__cuda_sm20_rem_s64) ;  /* 0x0000002400247944 */ /* 0x00cfea0003c00000 */
[----:B------:R-:W-:Y:S01]  /*41c0*/  IMAD.MOV.U32 R10, RZ, RZ, R18 ;  /* 0x000000ffff0a7224 */ /* 0x000fe200078e0012 */
[----:B------:R-:W-:-:S07]  /*41d0*/  MOV R11, R19 ;  /* 0x00000013000b7202 */ /* 0x000fce0000000f00 */
.L_x_73:
[----:B------:R-:W-:Y:S05]  /*41e0*/  BSYNC.RECONVERGENT B2 ;  /* 0x0000000000027941 */ /* 0x000fea0003800200 */
.L_x_71:
        /* <DEDUP_REMOVED lines=25> */
.L_x_75:
[----:B------:R-:W-:Y:S01]  /*4380*/  IMAD.U32 R32, RZ, RZ, UR5 ;  /* 0x00000005ff207e24 */ /* 0x000fe2000f8e00ff */
[----:B------:R-:W-:-:S07]  /*4390*/  MOV R33, 0x43b0 ;  /* 0x000043b000217802 */ /* 0x000fce0000000f00 */
[----:B--2---:R-:W-:Y:S05]  /*43a0*/  CALL.REL.NOINC `($__internal_0_$__cuda_sm20_rem_s64) ;  /* 0x0000002000a87944 */ /* 0x004fea0003c00000 */
[----:B------:R-:W-:Y:S01]  /*43b0*/  IMAD.MOV.U32 R10, RZ, RZ, R18 ;  /* 0x000000ffff0a7224 */ /* 0x000fe200078e0012 */
[----:B------:R-:W-:-:S07]  /*43c0*/  MOV R11, R19 ;  /* 0x00000013000b7202 */ /* 0x000fce0000000f00 */
.L_x_76:
[----:B------:R-:W-:Y:S05]  /*43d0*/  BSYNC.RECONVERGENT B2 ;  /* 0x0000000000027941 */ /* 0x000fea0003800200 */
.L_x_74:
[----:B------:R-:W0:Y:S02]  /*43e0*/  I2F.S64 R11, R10 ;  /* 0x0000000a000b7312 */ /* 0x000e240000301400 */
[----:B0-----:R0:W-:Y:S02]  /*43f0*/  STG.E desc[UR6][R8.64], R11 ;  /* 0x0000000b08007986 */ /* 0x0011e4000c101906 */
.L_x_70:
[----:B------:R-:W-:Y:S05]  /*4400*/  BSYNC.RECONVERGENT B1 ;  /* 0x0000000000017941 */ /* 0x000fea0003800200 */
.L_x_69:
[----:B------:R-:W-:-:S04]  /*4410*/  ISETP.GE.U32.AND P0, PT, R20, UR11, PT ;  /* 0x0000000b14007c0c */ /* 0x000fc8000bf06070 */
        /* <DEDUP_REMOVED lines=33> */
.L_x_79:
[----:B------:R-:W-:Y:S02]  /*4630*/  MOV R32, UR5 ;  /* 0x0000000500207c02 */ /* 0x000fe40008000f00 */
[----:B------:R-:W-:-:S07]  /*4640*/  MOV R33, 0x4660 ;  /* 0x0000466000217802 */ /* 0x000fce0000000f00 */
[----:B--23--:R-:W-:Y:S05]  /*4650*/  CALL.REL.NOINC `($__internal_0_$__cuda_sm20_rem_s64) ;  /* 0x0000001c00fc7944 */ /* 0x00cfea0003c00000 */
[----:B------:R-:W-:Y:S02]  /*4660*/  IMAD.MOV.U32 R10, RZ, RZ, R18 ;  /* 0x000000ffff0a7224 */ /* 0x000fe400078e0012 */
[----:B------:R-:W-:-:S07]  /*4670*/  IMAD.MOV.U32 R11, RZ, RZ, R19 ;  /* 0x000000ffff0b7224 */ /* 0x000fce00078e0013 */
.L_x_80:
[----:B------:R-:W-:Y:S05]  /*4680*/  BSYNC.RECONVERGENT B1 ;  /* 0x0000000000017941 */ /* 0x000fea0003800200 */
.L_x_78:
        /* <DEDUP_REMOVED lines=25> */
.L_x_82:
[----:B------:R-:W-:Y:S02]  /*4820*/  MOV R32, UR5 ;  /* 0x0000000500207c02 */ /* 0x000fe40008000f00 */
[----:B------:R-:W-:-:S07]  /*4830*/  MOV R33, 0x4850 ;  /* 0x0000485000217802 */ /* 0x000fce0000000f00 */
[----:B--2---:R-:W-:Y:S05]  /*4840*/  CALL.REL.NOINC `($__internal_0_$__cuda_sm20_rem_s64) ;  /* 0x0000001c00807944 */ /* 0x004fea0003c00000 */
[----:B------:R-:W-:Y:S02]  /*4850*/  IMAD.MOV.U32 R10, RZ, RZ, R18 ;  /* 0x000000ffff0a7224 */ /* 0x000fe400078e0012 */
[----:B------:R-:W-:-:S07]  /*4860*/  IMAD.MOV.U32 R11, RZ, RZ, R19 ;  /* 0x000000ffff0b7224 */ /* 0x000fce00078e0013 */
.L_x_83:
[----:B------:R-:W-:Y:S05]  /*4870*/  BSYNC.RECONVERGENT B1 ;  /* 0x0000000000017941 */ /* 0x000fea0003800200 */
.L_x_81:
[----:B------:R-:W0:Y:S02]  /*4880*/  I2F.S64 R11, R10 ;  /* 0x0000000a000b7312 */ /* 0x000e240000301400 */
[----:B0-----:R0:W-:Y:S01]  /*4890*/  STG.E desc[UR6][R8.64], R11 ;  /* 0x0000000b08007986 */ /* 0x0011e2000c101906 */
[----:B------:R-:W-:Y:S05]  /*48a0*/  BRA `(.L_x_77) ;  /* 0x0000001000587947 */ /* 0x000fea0003800000 */
.L_x_60:
[----:B------:R-:W-:Y:S01]  /*48b0*/  VIADD R15, R3, 0x1 ;  /* 0x00000001030f7836 */ /* 0x000fe20000000000 */
[----:B01--4-:R-:W4:Y:S03]  /*48c0*/  LDL.128 R8, [R0] ;  /* 0x0000000000087983 */ /* 0x013f260000100c00 */
        /* <DEDUP_REMOVED lines=29> */
.L_x_85:
[----:B------:R-:W-:Y:S01]  /*4aa0*/  IMAD.U32 R32, RZ, RZ, UR5 ;  /* 0x00000005ff207e24 */ /* 0x000fe2000f8e00ff */
[----:B------:R-:W-:-:S07]  /*4ab0*/  MOV R33, 0x4ad0 ;  /* 0x00004ad000217802 */ /* 0x000fce0000000f00 */
[----:B--23--:R-:W-:Y:S05]  /*4ac0*/  CALL.REL.NOINC `($__internal_0_$__cuda_sm20_rem_s64) ;  /* 0x0000001800e07944 */ /* 0x00cfea0003c00000 */
[----:B------:R-:W-:Y:S02]  /*4ad0*/  IMAD.MOV.U32 R8, RZ, RZ, R18 ;  /* 0x000000ffff087224 */ /* 0x000fe400078e0012 */
[----:B------:R-:W-:-:S07]  /*4ae0*/  IMAD.MOV.U32 R9, RZ, RZ, R19 ;  /* 0x000000ffff097224 */ /* 0x000fce00078e0013 */
.L_x_86:
[----:B------:R-:W-:Y:S05]  /*4af0*/  BSYNC.RECONVERGENT B1 ;  /* 0x0000000000017941 */ /* 0x000fea0003800200 */
.L_x_84:
        /* <DEDUP_REMOVED lines=25> */
.L_x_88:
[----:B------:R-:W-:Y:S01]  /*4c90*/  IMAD.U32 R32, RZ, RZ, UR5 ;  /* 0x00000005ff207e24 */ /* 0x000fe2000f8e00ff */
[----:B------:R-:W-:-:S07]  /*4ca0*/  MOV R33, 0x4cc0 ;  /* 0x00004cc000217802 */ /* 0x000fce0000000f00 */
[----:B--2---:R-:W-:Y:S05]  /*4cb0*/  CALL.REL.NOINC `($__internal_0_$__cuda_sm20_rem_s64) ;  /* 0x0000001800647944 */ /* 0x004fea0003c00000 */
[----:B------:R-:W-:Y:S02]  /*4cc0*/  IMAD.MOV.U32 R8, RZ, RZ, R18 ;  /* 0x000000ffff087224 */ /* 0x000fe400078e0012 */
[----:B------:R-:W-:-:S07]  /*4cd0*/  IMAD.MOV.U32 R9, RZ, RZ, R19 ;  /* 0x000000ffff097224 */ /* 0x000fce00078e0013 */
.L_x_89:
[----:B------:R-:W-:Y:S05]  /*4ce0*/  BSYNC.RECONVERGENT B1 ;  /* 0x0000000000017941 */ /* 0x000fea0003800200 */
.L_x_87:
[----:B------:R-:W0:Y:S01]  /*4cf0*/  I2F.S64 R9, R8 ;  /* 0x0000000800097312 */ /* 0x000e220000301400 */
[----:B------:R-:W-:-:S05]  /*4d00*/  IADD3 R13, PT, PT, R3, 0x2, RZ ;  /* 0x00000002030d7810 */ /* 0x000fca0007ffe0ff */
        /* <DEDUP_REMOVED lines=30> */
.L_x_91:
[----:B------:R-:W-:Y:S01]  /*4ef0*/  IMAD.U32 R32, RZ, RZ, UR5 ;  /* 0x00000005ff207e24 */ /* 0x000fe2000f8e00ff */
[----:B------:R-:W-:-:S07]  /*4f00*/  MOV R33, 0x4f20 ;  /* 0x00004f2000217802 */ /* 0x000fce0000000f00 */
[----:B--2---:R-:W-:Y:S05]  /*4f10*/  CALL.REL.NOINC `($__internal_0_$__cuda_sm20_rem_s64) ;  /* 0x0000001400cc7944 */ /* 0x004fea0003c00000 */
[----:B------:R-:W-:Y:S01]  /*4f20*/  MOV R8, R18 ;  /* 0x0000001200087202 */ /* 0x000fe20000000f00 */
[----:B------:R-:W-:-:S07]  /*4f30*/  IMAD.MOV.U32 R9, RZ, RZ, R19 ;  /* 0x000000ffff097224 */ /* 0x000fce00078e0013 */
.L_x_92:
[----:B------:R-:W-:Y:S05]  /*4f40*/  BSYNC.RECONVERGENT B1 ;  /* 0x0000000000017941 */ /* 0x000fea0003800200 */
.L_x_90:
        /* <DEDUP_REMOVED lines=8> */
[----:B------:R-:W-:Y:S01]  /*4fd0*/  ISETP.NE.U32.AND P1, PT, R6, RZ, PT ;  /* 0x000000ff0600720c */ /* 0x000fe20003f25070 */
[----:B------:R-:W-:-:S05]  /*4fe0*/  IMAD.MOV.U32 R17, RZ, RZ, RZ ;  /* 0x000000ffff117224 */ /* 0x000fca00078e00ff */
        /* <DEDUP_REMOVED lines=8> */
[----:B------:R-:W-:-:S05]  /*5070*/  IMAD R16, R6, R9, R30 ;  /* 0x0000000906107224 */ /* 0x000fca00078e021e */
[----:B------:R-:W-:-:S13]  /*5080*/  ISETP.GE.U32.AND P0, PT, R16, R6, PT ;  /* 0x000000061000720c */ /* 0x000fda0003f06070 */
[----:B------:R-:W-:-:S05]  /*5090*/  @P0 IMAD.IADD R16, R16, 0x1, -R6 ;  /* 0x0000000110100824 */ /* 0x000fca00078e0a06 */
[----:B------:R-:W-:-:S13]  /*50a0*/  ISETP.GE.U32.AND P0, PT, R16, R6, PT ;  /* 0x000000061000720c */ /* 0x000fda0003f06070 */
[----:B------:R-:W-:Y:S01]  /*50b0*/  @P0 IMAD.IADD R16, R16, 0x1, -R6 ;  /* 0x0000000110100824 */ /* 0x000fe200078e0a06 */
[----:B------:R-:W-:Y:S01]  /*50c0*/  @!P1 LOP3.LUT R16, RZ, R6, RZ, 0x33, !PT ;  /* 0x00000006ff109212 */ /* 0x000fe200078e33ff */
[----:B------:R-:W-:Y:S06]  /*50d0*/  BRA `(.L_x_95) ;  /* 0x0000000000147947 */ /* 0x000fec0003800000 */
.L_x_94:
[----:B------:R-:W-:Y:S01]  /*50e0*/  IMAD.U32 R32, RZ, RZ, UR5 ;  /* 0x00000005ff207e24 */ /* 0x000fe2000f8e00ff */
[----:B------:R-:W-:-:S07]  /*50f0*/  MOV R33, 0x5110 ;  /* 0x0000511000217802 */ /* 0x000fce0000000f00 */
[----:B--2---:R-:W-:Y:S05]  /*5100*/  CALL.REL.NOINC `($__internal_0_$__cuda_sm20_rem_s64) ;  /* 0x0000001400507944 */ /* 0x004fea0003c00000 */
[----:B------:R-:W-:Y:S01]  /*5110*/  MOV R16, R18 ;  /* 0x0000001200107202 */ /* 0x000fe20000000f00 */
[----:B------:R-:W-:-:S07]  /*5120*/  IMAD.MOV.U32 R17, RZ, RZ, R19 ;  /* 0x000000ffff117224 */ /* 0x000fce00078e0013 */
.L_x_95:
[----:B------:R-:W-:Y:S05]  /*5130*/  BSYNC.RECONVERGENT B1 ;  /* 0x0000000000017941 */ /* 0x000fea0003800200 */
.L_x_93:
[----:B------:R-:W0:Y:S01]  /*5140*/  I2F.S64 R17, R16 ;  /* 0x0000001000117312 */ /* 0x000e220000301400 */
[----:B------:R-:W-:Y:S01]  /*5150*/  VIADD R15, R3, 0x3 ;  /* 0x00000003030f7836 */ /* 0x000fe20000000000 */
[----:B------:R-:W3:Y:S03]  /*5160*/  LDL.128 R8, [R0+0x10] ;  /* 0x0000100000087983 */ /* 0x000ee60000100c00 */
[----:B------:R-:W-:Y:S01]  /*5170*/  IMAD.WIDE.U32 R14, R15, 0x4, R4 ;  /* 0x000000040f0e7825 */ /* 0x000fe200078e0004 */
[----:B0-----:R0:W-:Y:S04]  /*5180*/  STG.E desc[UR6][R12.64], R17 ;  /* 0x000000110c007986 */ /* 0x0011e8000c101906 */
[----:B------:R-:W4:Y:S01]  /*5190*/  LDG.E R18, desc[UR6][R14.64] ;  /* 0x000000060e127981 */ /* 0x000f22000c1e1900 */
[----:B------:R-:W-:Y:S01]  /*51a0*/  BSSY.RECONVERGENT B1, `(.L_x_96) ;  /* 0x0000020000017945 */ /* 0x000fe20003800200 */
[----:B---3--:R-:W-:Y:S08]  /*51b0*/  F2I.S64.F64.TRUNC R8, R8 ;  /* 0x0000000800087311 */ /* 0x008ff0000030d900 */
[----:B----4-:R-:W1:Y:S02]  /*51c0*/  F2I.S64.TRUNC R18, R18 ;  /* 0x0000001200127311 */ /* 0x010e64000020d900 */
        /* <DEDUP_REMOVED lines=24> */
.L_x_97:
[----:B------:R-:W-:Y:S01]  /*5350*/  IMAD.U32 R32, RZ, RZ, UR5 ;  /* 0x00000005ff207e24 */ /* 0x000fe2000f8e00ff */
[----:B------:R-:W-:-:S07]  /*5360*/  MOV R33, 0x5380 ;  /* 0x0000538000217802 */ /* 0x000fce0000000f00 */
[----:B--2---:R-:W-:Y:S05]  /*5370*/  CALL.REL.NOINC `($__internal_0_$__cuda_sm20_rem_s64) ;  /* 0x0000001000b47944 */ /* 0x004fea0003c00000 */
[----:B------:R-:W-:Y:S02]  /*5380*/  IMAD.MOV.U32 R8, RZ, RZ, R18 ;  /* 0x000000ffff087224 */ /* 0x000fe400078e0012 */
[----:B------:R-:W-:-:S07]  /*5390*/  IMAD.MOV.U32 R9, RZ, RZ, R19 ;  /* 0x000000ffff097224 */ /* 0x000fce00078e0013 */
.L_x_98:
[----:B------:R-:W-:Y:S05]  /*53a0*/  BSYNC.RECONVERGENT B1 ;  /* 0x0000000000017941 */ /* 0x000fea0003800200 */
.L_x_96:
        /* <DEDUP_REMOVED lines=10> */
[----:B0-----:R-:W-:Y:S01]  /*5450*/  IADD3 R16, PT, PT, R13, 0xffffffe, RZ ;  /* 0x0ffffffe0d107810 */ /* 0x001fe20007ffe0ff */
[----:B------:R-:W-:-:S05]  /*5460*/  IMAD.MOV.U32 R13, RZ, RZ, RZ ;  /* 0x000000ffff0d7224 */ /* 0x000fca00078e00ff */
        /* <DEDUP_REMOVED lines=13> */
.L_x_100:
[----:B------:R-:W-:Y:S01]  /*5540*/  IMAD.U32 R32, RZ, RZ, UR5 ;  /* 0x00000005ff207e24 */ /* 0x000fe2000f8e00ff */
[----:B------:R-:W-:-:S07]  /*5550*/  MOV R33, 0x5570 ;  /* 0x0000557000217802 */ /* 0x000fce0000000f00 */
[----:B--2---:R-:W-:Y:S05]  /*5560*/  CALL.REL.NOINC `($__internal_0_$__cuda_sm20_rem_s64) ;  /* 0x0000001000387944 */ /* 0x004fea0003c00000 */
[----:B------:R-:W-:Y:S01]  /*5570*/  MOV R12, R18 ;  /* 0x00000012000c7202 */ /* 0x000fe20000000f00 */
[----:B------:R-:W-:-:S07]  /*5580*/  IMAD.MOV.U32 R13, RZ, RZ, R19 ;  /* 0x000000ffff0d7224 */ /* 0x000fce00078e0013 */
.L_x_101:
[----:B------:R-:W-:Y:S05]  /*5590*/  BSYNC.RECONVERGENT B1 ;  /* 0x0000000000017941 */ /* 0x000fea0003800200 */
.L_x_99:
        /* <DEDUP_REMOVED lines=32> */
.L_x_103:
[----:B------:R-:W-:Y:S01]  /*57a0*/  IMAD.U32 R32, RZ, RZ, UR5 ;  /* 0x00000005ff207e24 */ /* 0x000fe2000f8e00ff */
[----:B------:R-:W-:-:S07]  /*57b0*/  MOV R33, 0x57d0 ;  /* 0x000057d000217802 */ /* 0x000fce0000000f00 */
[----:B--2---:R-:W-:Y:S05]  /*57c0*/  CALL.REL.NOINC `($__internal_0_$__cuda_sm20_rem_s64) ;  /* 0x0000000c00a07944 */ /* 0x004fea0003c00000 */
[----:B------:R-:W-:Y:S01]  /*57d0*/  MOV R10, R18 ;  /* 0x00000012000a7202 */ /* 0x000fe20000000f00 */
[----:B------:R-:W-:-:S07]  /*57e0*/  IMAD.MOV.U32 R11, RZ, RZ, R19 ;  /* 0x000000ffff0b7224 */ /* 0x000fce00078e0013 */
.L_x_104:
[----:B------:R-:W-:Y:S05]  /*57f0*/  BSYNC.RECONVERGENT B1 ;  /* 0x0000000000017941 */ /* 0x000fea0003800200 */
.L_x_102:
[----:B------:R-:W-:Y:S01]  /*5800*/  IADD3 R30, P0, PT, R10, R6, RZ ;  /* 0x000000060a1e7210 */ /* 0x000fe20007f1e0ff */
[----:B------:R-:W-:Y:S03]  /*5810*/  BSSY.RECONVERGENT B1, `(.L_x_105) ;  /* 0x000001d000017945 */ /* 0x000fe60003800200 */
[----:B------:R-:W-:-:S04]  /*5820*/  IADD3.X R31, PT, PT, R11, UR5, RZ, P0, !PT ;  /* 0x000000050b1f7c10 */ /* 0x000fc800087fe4ff */
[----:B------:R-:W-:-:S04]  /*5830*/  LOP3.LUT R10, R31, UR5, RZ, 0xfc, !PT ;  /* 0x000000051f0a7c12 */ /* 0x000fc8000f8efcff */
[----:B------:R-:W-:-:S13]  /*5840*/  ISETP.NE.U32.AND P0, PT, R10, RZ, PT ;  /* 0x000000ff0a00720c */ /* 0x000fda0003f05070 */
[----:B------:R-:W-:Y:S05]  /*5850*/  @P0 BRA `(.L_x_106) ;  /* 0x00000000004c0947 */ /* 0x000fea0003800000 */
[----:B------:R-:W0:Y:S01]  /*5860*/  I2F.U32.RP R12, R6 ;  /* 0x00000006000c7306 */ /* 0x000e220000209000 */
[----:B------:R-:W-:Y:S01]  /*5870*/  HFMA2 R10, -RZ, RZ, 0, 0 ;  /* 0x00000000ff0a7431 */ /* 0x000fe200000001ff */
        /* <DEDUP_REMOVED lines=17> */
.L_x_106:
[----:B------:R-:W-:Y:S01]  /*5990*/  IMAD.U32 R32, RZ, RZ, UR5 ;  /* 0x00000005ff207e24 */ /* 0x000fe2000f8e00ff */
[----:B------:R-:W-:-:S07]  /*59a0*/  MOV R33, 0x59c0 ;  /* 0x000059c000217802 */ /* 0x000fce0000000f00 */
[----:B--2---:R-:W-:Y:S05]  /*59b0*/  CALL.REL.NOINC `($__internal_0_$__cuda_sm20_rem_s64) ;  /* 0x0000000c00247944 */ /* 0x004fea0003c00000 */
[----:B------:R-:W-:Y:S02]  /*59c0*/  IMAD.MOV.U32 R10, RZ, RZ, R18 ;  /* 0x000000ffff0a7224 */ /* 0x000fe400078e0012 */
[----:B------:R-:W-:-:S07]  /*59d0*/  IMAD.MOV.U32 R11, RZ, RZ, R19 ;  /* 0x000000ffff0b7224 */ /* 0x000fce00078e0013 */
.L_x_107:
[----:B------:R-:W-:Y:S05]  /*59e0*/  BSYNC.RECONVERGENT B1 ;  /* 0x0000000000017941 */ /* 0x000fea0003800200 */
.L_x_105:
[----:B------:R-:W0:Y:S02]  /*59f0*/  I2F.S64 R11, R10 ;  /* 0x0000000a000b7312 */ /* 0x000e240000301400 */
[----:B0-----:R0:W-:Y:S02]  /*5a00*/  STG.E desc[UR6][R8.64], R11 ;  /* 0x0000000b08007986 */ /* 0x0011e4000c101906 */
.L_x_77:
[----:B------:R-:W-:Y:S05]  /*5a10*/  BSYNC.RECONVERGENT B0 ;  /* 0x0000000000007941 */ /* 0x000fea0003800200 */
.L_x_59:
[----:B------:R-:W-:Y:S01]  /*5a20*/  IADD3 R3, PT, PT, R3, UR12, RZ ;  /* 0x0000000c03037c10 */ /* 0x000fe2000fffe0ff */
[----:B------:R-:W-:Y:S02]  /*5a30*/  VIADD R2, R2, 0x1 ;  /* 0x0000000102027836 */ /* 0x000fe40000000000 */
[----:B------:R-:W-:Y:S01]  /*5a40*/  VIADD R0, R0, 0x40 ;  /* 0x0000004000007836 */ /* 0x000fe20000000000 */
[----:B------:R-:W-:Y:S06]  /*5a50*/  BRA.U UP0, `(.L_x_108) ;  /* 0xffffffc1000c7547 */ /* 0x000fec000b83ffff */
[----:B------:R-:W-:Y:S05]  /*5a60*/  EXIT ;  /* 0x000000000000794d */ /* 0x000fea0003800000 */
.L_x_9:
[----:B------:R-:W0:Y:S01]  /*5a70*/  LDC R11, c[0x0][0x384] ;  /* 0x0000e100ff0b7b82 */ /* 0x000e220000000800 */
[C---:B------:R-:W-:Y:S01]  /*5a80*/  VIADD R4, R7.reuse, 0x3 ;  /* 0x0000000307047836 */ /* 0x040fe20000000000 */
[C---:B------:R-:W-:Y:S01]  /*5a90*/  IADD3 R5, PT, PT, R7.reuse, 0x1, RZ ;  /* 0x0000000107057810 */ /* 0x040fe20007ffe0ff */
[C---:B------:R-:W-:Y:S01]  /*5aa0*/  VIADD R6, R7.reuse, 0x2 ;  /* 0x0000000207067836 */ /* 0x040fe20000000000 */
[C---:B------:R-:W-:Y:S01]  /*5ab0*/  IADD3 R9, PT, PT, R7.reuse, 0x5, RZ ;  /* 0x0000000507097810 */ /* 0x040fe20007ffe0ff */
[C---:B------:R-:W-:Y:S01]  /*5ac0*/  VIADD R8, R7.reuse, 0x7 ;  /* 0x0000000707087836 */ /* 0x040fe20000000000 */
[----:B------:R-:W1:Y:S01]  /*5ad0*/  LDCU UR8, c[0x0][0x384] ;  /* 0x00007080ff0877ac */ /* 0x000e620008000800 */
[----:B------:R-:W-:Y:S01]  /*5ae0*/  VIADD R10, R7, 0x6 ;  /* 0x00000006070a7836 */ /* 0x000fe20000000000 */
[----:B------:R-:W3:Y:S01]  /*5af0*/  LDCU UR5, c[0x0][0x380] ;  /* 0x00007000ff0577ac */ /* 0x000ee20008000800 */
[-C--:B0-----:R-:W-:Y:S02]  /*5b00*/  ISETP.GE.U32.AND P0, PT, R4, R11.reuse, PT ;  /* 0x0000000b0400720c */ /* 0x081fe40003f06070 */
[----:B------:R-:W-:-:S02]  /*5b10*/  ISETP.GE.U32.AND P1, PT, R5, R11, PT ;  /* 0x0000000b0500720c */ /* 0x000fc40003f26070 */
[----:B------:R-:W0:Y:S01]  /*5b20*/  LDC.64 R4, c[0x0][0x3a0] ;  /* 0x0000e800ff047b82 */ /* 0x000e220000000a00 */
[----:B------:R-:W-:Y:S02]  /*5b30*/  P2R R28, PR, RZ, 0x1 ;  /* 0x00000001ff1c7803 */ /* 0x000fe40000000000 */
[-C--:B------:R-:W-:Y:S01]  /*5b40*/  ISETP.GE.U32.AND P0, PT, R6, R11.reuse, PT ;  /* 0x0000000b0600720c */ /* 0x080fe20003f06070 */
[----:B------:R-:W-:Y:S01]  /*5b50*/  VIADD R6, R7, 0x4 ;  /* 0x0000000407067836 */ /* 0x000fe20000000000 */
[----:B------:R-:W-:Y:S02]  /*5b60*/  P2R R30, PR, RZ, 0x2 ;  /* 0x00000002ff1e7803 */ /* 0x000fe40000000000 */
[-C--:B------:R-:W-:Y:S02]  /*5b70*/  ISETP.GE.U32.AND P2, PT, R8, R11.reuse, PT ;  /* 0x0000000b0800720c */ /* 0x080fe40003f46070 */
[-C--:B------:R-:W-:Y:S01]  /*5b80*/  ISETP.GE.U32.AND P1, PT, R6, R11.reuse, PT ;  /* 0x0000000b0600720c */ /* 0x080fe20003f26070 */
[-C--:B------:R-:W-:Y:S01]  /*5b90*/  IMAD R6, R2, R11.reuse, UR4 ;  /* 0x0000000402067e24 */ /* 0x080fe2000f8e020b */
[----:B------:R-:W-:-:S02]  /*5ba0*/  ISETP.GE.U32.AND P3, PT, R9, R11, PT ;  /* 0x0000000b0900720c */ /* 0x000fc40003f66070 */
[----:B------:R-:W-:Y:S02]  /*5bb0*/  ISETP.GE.U32.AND P4, PT, R10, R11, PT ;  /* 0x0000000b0a00720c */ /* 0x000fe40003f86070 */
[----:B------:R-:W-:Y:S01]  /*5bc0*/  IADD3 R3, PT, PT, R6, 0x3, R3 ;  /* 0x0000000306037810 */ /* 0x000fe20007ffe003 */
[----:B-1-3--:R-:W-:-:S10]  /*5bd0*/  IMAD.MOV.U32 R6, RZ, RZ, RZ ;  /* 0x000000ffff067224 */ /* 0x00afd400078e00ff */
.L_x_115:
[----:B------:R-:W-:Y:S01]  /*5be0*/  ISETP.NE.AND P6, PT, R28, RZ, PT ;  /* 0x000000ff1c00720c */ /* 0x000fe20003fc5270 */
[----:B------:R-:W-:Y:S01]  /*5bf0*/  BSSY.RECONVERGENT B0, `(.L_x_109) ;  /* 0x000004f000007945 */ /* 0x000fe20003800200 */
[----:B------:R-:W-:-:S13]  /*5c00*/  ISETP.LT.U32.AND P5, PT, R2, UR5, PT ;  /* 0x0000000502007c0c */ /* 0x000fda000bfa1070 */
[----:B01----:R-:W-:Y:S05]  /*5c10*/  @!P6 BRA P5, `(.L_x_110) ;  /* 0x00000000009ce947 */ /* 0x003fea0002800000 */
[----:B------:R-:W-:-:S04]  /*5c20*/  ISETP.GE.U32.AND P5, PT, R7, UR8, PT ;  /* 0x0000000807007c0c */ /* 0x000fc8000bfa6070 */
[----:B------:R-:W-:-:S13]  /*5c30*/  ISETP.GE.U32.OR P5, PT, R2, UR5, P5 ;  /* 0x0000000502007c0c */ /* 0x000fda000afa6470 */
[----:B------:R-:W1:Y:S01]  /*5c40*/  @!P5 LDC.64 R8, c[0x0][0x3a0] ;  /* 0x0000e800ff08db82 */ /* 0x000e620000000a00 */
[----:B------:R-:W-:Y:S01]  /*5c50*/  @!P5 VIADD R11, R3, 0xfffffffd ;  /* 0xfffffffd030bd836 */ /* 0x000fe20000000000 */
[----:B------:R-:W3:Y:S03]  /*5c60*/  @!P5 LDL.64 R12, [R0+-0x20] ;  /* 0xffffe000000cd983 */ /* 0x000ee60000100a00 */
[----:B-1----:R-:W-:-:S05]  /*5c70*/  @!P5 IMAD.WIDE.U32 R8, R11, 0x4, R8 ;  /* 0x000000040b08d825 */ /* 0x002fca00078e0008 */
[----:B------:R-:W4:Y:S01]  /*5c80*/  @!P5 LDG.E R18, desc[UR6][R8.64] ;  /* 0x000000060812d981 */ /* 0x000f22000c1e1900 */
[----:B---3--:R-:W-:Y:S08]  /*5c90*/  @!P5 F2I.S64.F64.TRUNC R12, R12 ;  /* 0x0000000c000cd311 */ /* 0x008ff0000030d900 */
[----:B----4-:R-:W1:Y:S02]  /*5ca0*/  @!P5 F2I.S64.TRUNC R10, R18 ;  /* 0x00000012000ad311 */ /* 0x010e64000020d900 */
[----:B-1----:R-:W-:-:S04]  /*5cb0*/  @!P5 IADD3 R16, P6, PT, R10, R12, RZ ;  /* 0x0000000c0a10d210 */ /* 0x002fc80007fde0ff */
[----:B------:R-:W-:-:S06]  /*5cc0*/  @!P5 IADD3.X R17, PT, PT, R11, R13, RZ, P6, !PT ;  /* 0x0000000d0b11d210 */ /* 0x000fcc00037fe4ff */
[----:B------:R-:W1:Y:S01]  /*5cd0*/  @!P5 I2F.S64 R17, R16 ;  /* 0x000000100011d312 */ /* 0x000e620000301400 */
[----:B------:R-:W-:Y:S01]  /*5ce0*/  ISETP.NE.AND P6, PT, R30, RZ, PT ;  /* 0x000000ff1e00720c */ /* 0x000fe20003fc5270 */
[----:B-1----:R1:W-:Y:S03]  /*5cf0*/  @!P5 STG.E desc[UR6][R8.64], R17 ;  /* 0x000000110800d986 */ /* 0x0023e6000c101906 */
[----:B------:R-:W-:-:S13]  /*5d00*/  ISETP.GE.U32.OR P5, PT, R2, UR5, P6 ;  /* 0x0000000502007c0c */ /* 0x000fda000b7a6470 */
[----:B------:R-:W3:Y:S01]  /*5d10*/  @!P5 LDC.64 R10, c[0x0][0x3a0] ;  /* 0x0000e800ff0adb82 */ /* 0x000ee20000000a00 */
[----:B------:R-:W-:-:S04]  /*5d20*/  @!P5 VIADD R15, R3, 0xfffffffe ;  /* 0xfffffffe030fd836 */ /* 0x000fc80000000000 */
[----:B---3--:R-:W-:Y:S02]  /*5d30*/  @!P5 IMAD.WIDE.U32 R10, R15, 0x4, R10 ;  /* 0x000000040f0ad825 */ /* 0x008fe400078e000a */
[----:B------:R-:W3:Y:S04]  /*5d40*/  @!P5 LDL.64 R14, [R0+-0x18] ;  /* 0xffffe800000ed983 */ /* 0x000ee80000100a00 */
[----:B------:R-:W4:Y:S01]  /*5d50*/  @!P5 LDG.E R19, desc[UR6][R10.64] ;  /* 0x000000060a13d981 */ /* 0x000f22000c1e1900 */
[----:B---3--:R-:W-:Y:S08]  /*5d60*/  @!P5 F2I.S64.F64.TRUNC R14, R14 ;  /* 0x0000000e000ed311 */ /* 0x008ff0000030d900 */
[----:B----4-:R-:W3:Y:S02]  /*5d70*/  @!P5 F2I.S64.TRUNC R12, R19 ;  /* 0x00000013000cd311 */ /* 0x010ee4000020d900 */
[----:B---3--:R-:W-:-:S05]  /*5d80*/  @!P5 IADD3 R12, P6, PT, R12, R14, RZ ;  /* 0x0000000e0c0cd210 */ /* 0x008fca0007fde0ff */
[----:B------:R-:W-:-:S06]  /*5d90*/  @!P5 IMAD.X R13, R13, 0x1, R15, P6 ;  /* 0x000000010d0dd824 */ /* 0x000fcc00030e060f */
[----:B------:R-:W3:Y:S02]  /*5da0*/  @!P5 I2F.S64 R13, R12 ;  /* 0x0000000c000dd312 */ /* 0x000ee40000301400 */
[----:B---3--:R1:W-:Y:S01]  /*5db0*/  @!P5 STG.E desc[UR6][R10.64], R13 ;  /* 0x0000000d0a00d986 */ /* 0x0083e2000c101906 */
[----:B------:R-:W-:-:S13]  /*5dc0*/  ISETP.GE.U32.OR P5, PT, R2, UR5, P0 ;  /* 0x0000000502007c0c */ /* 0x000fda00087a6470 */
[----:B-1----:R-:W-:Y:S05]  /*5dd0*/  @P5 BRA `(.L_x_111) ;  /* 0x0000000000c05947 */ /* 0x002fea0003800000 */
[----:B------:R-:W-:Y:S01]  /*5de0*/  VIADD R9, R3, 0xffffffff ;  /* 0xffffffff03097836 */ /* 0x000fe20000000000 */
[----:B------:R-:W3:Y:S03]  /*5df0*/  LDL.64 R12, [R0+-0x10] ;  /* 0xfffff000000c7983 */ /* 0x000ee60000100a00 */
[----:B0-----:R-:W-:-:S05]  /*5e00*/  IMAD.WIDE.U32 R8, R9, 0x4, R4 ;  /* 0x0000000409087825 */ /* 0x001fca00078e0004 */
[----:B------:R-:W4:Y:S01]  /*5e10*/  LDG.E R14, desc[UR6][R8.64] ;  /* 0x00000006080e7981 */ /* 0x000f22000c1e1900 */
[----:B---3--:R-:W-:Y:S08]  /*5e20*/  F2I.S64.F64.TRUNC R12, R12 ;  /* 0x0000000c000c7311 */ /* 0x008ff0000030d900 */
[----:B----4-:R-:W0:Y:S02]  /*5e30*/  F2I.S64.TRUNC R10, R14 ;  /* 0x0000000e000a7311 */ /* 0x010e24000020d900 */
[----:B0-----:R-:W-:-:S04]  /*5e40*/  IADD3 R10, P5, PT, R10, R12, RZ ;  /* 0x0000000c0a0a7210 */ /* 0x001fc80007fbe0ff */
[----:B------:R-:W-:-:S06]  /*5e50*/  IADD3.X R11, PT, PT, R11, R13, RZ, P5, !PT ;  /* 0x0000000d0b0b7210 */ /* 0x000fcc0002ffe4ff */
[----:B------:R-:W0:Y:S02]  /*5e60*/  I2F.S64 R11, R10 ;  /* 0x0000000a000b7312 */ /* 0x000e240000301400 */
[----:B0-----:R1:W-:Y:S01]  /*5e70*/  STG.E desc[UR6][R8.64], R11 ;  /* 0x0000000b08007986 */ /* 0x0013e2000c101906 */
[----:B------:R-:W-:Y:S05]  /*5e80*/  BRA `(.L_x_111) ;  /* 0x0000000000947947 */ /* 0x000fea0003800000 */
.L_x_110:
[----:B------:R-:W-:Y:S01]  /*5e90*/  VIADD R15, R3, 0xfffffffd ;  /* 0xfffffffd030f7836 */ /* 0x000fe20000000000 */
[----:B------:R-:W3:Y:S03]  /*5ea0*/  LDL.128 R16, [R0+-0x20] ;  /* 0xffffe00000107983 */ /* 0x000ee60000100c00 */
[----:B0-----:R-:W-:Y:S01]  /*5eb0*/  IMAD.WIDE.U32 R14, R15, 0x4, R4 ;  /* 0x000000040f0e7825 */ /* 0x001fe200078e0004 */
[----:B------:R-:W4:Y:S04]  /*5ec0*/  LDL.128 R24, [R0+-0x10] ;  /* 0xfffff00000187983 */ /* 0x000f280000100c00 */
[----:B------:R-:W5:Y:S01]  /*5ed0*/  LDG.E R22, desc[UR6][R14.64] ;  /* 0x000000060e167981 */ /* 0x000f62000c1e1900 */
[----:B------:R-:W-:-:S04]  /*5ee0*/  VIADD R21, R3, 0xfffffffe ;  /* 0xfffffffe03157836 */ /* 0x000fc80000000000 */
[----:B------:R-:W-:Y:S01]  /*5ef0*/  IMAD.WIDE.U32 R20, R21, 0x4, R4 ;  /* 0x0000000415147825 */ /* 0x000fe200078e0004 */
[----:B---3--:R-:W-:Y:S08]  /*5f00*/  F2I.S64.F64.TRUNC R16, R16 ;  /* 0x0000001000107311 */ /* 0x008ff0000030d900 */
[----:B-----5:R-:W0:Y:S02]  /*5f10*/  F2I.S64.TRUNC R8, R22 ;  /* 0x0000001600087311 */ /* 0x020e24000020d900 */
[----:B0-----:R-:W-:-:S05]  /*5f20*/  IADD3 R10, P5, PT, R8, R16, RZ ;  /* 0x00000010080a7210 */ /* 0x001fca0007fbe0ff */
[----:B------:R-:W-:-:S06]  /*5f30*/  IMAD.X R11, R9, 0x1, R17, P5 ;  /* 0x00000001090b7824 */ /* 0x000fcc00028e0611 */
[----:B------:R-:W0:Y:S02]  /*5f40*/  I2F.S64 R11, R10 ;  /* 0x0000000a000b7312 */ /* 0x000e240000301400 */
[----:B0-----:R0:W-:Y:S04]  /*5f50*/  STG.E desc[UR6][R14.64], R11 ;  /* 0x0000000b0e007986 */ /* 0x0011e8000c101906 */
[----:B------:R-:W3:Y:S02]  /*5f60*/  LDG.E R23, desc[UR6][R20.64] ;  /* 0x0000000614177981 */ /* 0x000ee4000c1e1900 */
[----:B------:R-:W-:Y:S01]  /*5f70*/  F2I.S64.F64.TRUNC R18, R18 ;  /* 0x0000001200127311 */ /* 0x000fe2000030d900 */
[----:B------:R-:W-:-:S04]  /*5f80*/  VIADD R17, R3, 0xffffffff ;  /* 0xffffffff03117836 */ /* 0x000fc80000000000 */
[----:B------:R-:W-:-:S03]  /*5f90*/  IMAD.WIDE.U32 R16, R17, 0x4, R4 ;  /* 0x0000000411107825 */ /* 0x000fc600078e0004 */
[----:B---3--:R-:W1:Y:S02]  /*5fa0*/  F2I.S64.TRUNC R8, R23 ;  /* 0x0000001700087311 */ /* 0x008e64000020d900 */
[----:B-1----:R-:W-:-:S04]  /*5fb0*/  IADD3 R12, P5, PT, R8, R18, RZ ;  /* 0x00000012080c7210 */ /* 0x002fc80007fbe0ff */
[----:B------:R-:W-:-:S04]  /*5fc0*/  IADD3.X R13, PT, PT, R9, R19, RZ, P5, !PT ;  /* 0x00000013090d7210 */ /* 0x000fc80002ffe4ff */
[----:B------:R-:W1:Y:S02]  /*5fd0*/  I2F.S64 R29, R12 ;  /* 0x0000000c001d7312 */ /* 0x000e640000301400 */
[----:B-1----:R3:W-:Y:S04]  /*5fe0*/  STG.E desc[UR6][R20.64], R29 ;  /* 0x0000001d14007986 */ /* 0x0027e8000c101906 */
[----:B------:R-:W5:Y:S02]  /*5ff0*/  LDG.E R22, desc[UR6][R16.64] ;  /* 0x0000000610167981 */ /* 0x000f64000c1e1900 */
[----:B----4-:R-:W-:Y:S08]  /*6000*/  F2I.S64.F64.TRUNC R24, R24 ;  /* 0x0000001800187311 */ /* 0x010ff0000030d900 */
[----:B-----5:R-:W0:Y:S02]  /*6010*/  F2I.S64.TRUNC R8, R22 ;  /* 0x0000001600087311 */ /* 0x020e24000020d900 */
[----:B0-----:R-:W-:-:S05]  /*6020*/  IADD3 R14, P5, PT, R8, R24, RZ ;  /* 0x00000018080e7210 */ /* 0x001fca0007fbe0ff */
[----:B------:R-:W-:-:S06]  /*6030*/  IMAD.X R15, R9, 0x1, R25, P5 ;  /* 0x00000001090f7824 */ /* 0x000fcc00028e0619 */
[----:B------:R-:W0:Y:S01]  /*6040*/  I2F.S64 R15, R14 ;  /* 0x0000000e000f7312 */ /* 0x000e220000301400 */
[----:B------:R-:W-:Y:S01]  /*6050*/  IMAD.WIDE.U32 R8, R3, 0x4, R4 ;  /* 0x0000000403087825 */ /* 0x000fe200078e0004 */
[----:B0-----:R3:W-:Y:S04]  /*6060*/  STG.E desc[UR6][R16.64], R15 ;  /* 0x0000000f10007986 */ /* 0x0017e8000c101906 */
[----:B------:R-:W4:Y:S02]  /*6070*/  LDG.E R18, desc[UR6][R8.64] ;  /* 0x0000000608127981 */ /* 0x000f24000c1e1900 */
[----:B------:R-:W-:Y:S08]  /*6080*/  F2I.S64.F64.TRUNC R12, R26 ;  /* 0x0000001a000c7311 */ /* 0x000ff0000030d900 */
[----:B----4-:R-:W0:Y:S02]  /*6090*/  F2I.S64.TRUNC R10, R18 ;  /* 0x00000012000a7311 */ /* 0x010e24000020d900 */
[----:B0-----:R-:W-:-:S05]  /*60a0*/  IADD3 R10, P5, PT, R10, R12, RZ ;  /* 0x0000000c0a0a7210 */ /* 0x001fca0007fbe0ff */
[----:B------:R-:W-:-:S06]  /*60b0*/  IMAD.X R11, R11, 0x1, R13, P5 ;  /* 0x000000010b0b7824 */ /* 0x000fcc00028e060d */
[----:B------:R-:W0:Y:S02]  /*60c0*/  I2F.S64 R11, R10 ;  /* 0x0000000a000b7312 */ /* 0x000e240000301400 */
[----:B0-----:R3:W-:Y:S02]  /*60d0*/  STG.E desc[UR6][R8.64], R11 ;  /* 0x0000000b08007986 */ /* 0x0017e4000c101906 */
.L_x_111:
[----:B------:R-:W-:Y:S05]  /*60e0*/  BSYNC.RECONVERGENT B0 ;  /* 0x0000000000007941 */ /* 0x000fea0003800200 */
.L_x_109:
[----:B------:R-:W-:Y:S01]  /*60f0*/  ISETP.LT.U32.AND P5, PT, R2, UR5, PT ;  /* 0x0000000502007c0c */ /* 0x000fe2000bfa1070 */
[----:B------:R-:W-:-:S12]  /*6100*/  BSSY.RECONVERGENT B0, `(.L_x_112) ;  /* 0x000004d000007945 */ /* 0x000fd80003800200 */
[----:B------:R-:W-:Y:S05]  /*6110*/  @!P2 BRA P5, `(.L_x_113) ;  /* 0x000000000094a947 */ /* 0x000fea0002800000 */
[----:B------:R-:W-:-:S13]  /*6120*/  ISETP.GE.U32.OR P5, PT, R2, UR5, P1 ;  /* 0x0000000502007c0c */ /* 0x000fda0008fa6470 */
[----:B-1-3--:R-:W1:Y:S01]  /*6130*/  @!P5 LDC.64 R8, c[0x0][0x3a0] ;  /* 0x0000e800ff08db82 */ /* 0x00ae620000000a00 */
[----:B------:R-:W-:Y:S01]  /*6140*/  @!P5 IADD3 R11, PT, PT, R3, 0x1, RZ ;  /* 0x00000001030bd810 */ /* 0x000fe20007ffe0ff */
[----:B------:R-:W3:Y:S04]  /*6150*/  @!P5 LDL.64 R12, [R0] ;  /* 0x00000000000cd983 */ /* 0x000ee80000100a00 */
[----:B-1----:R-:W-:-:S05]  /*6160*/  @!P5 IMAD.WIDE.U32 R8, R11, 0x4, R8 ;  /* 0x000000040b08d825 */ /* 0x002fca00078e0008 */
[----:B------:R-:W4:Y:S01]  /*6170*/  @!P5 LDG.E R18, desc[UR6][R8.64] ;  /* 0x000000060812d981 */ /* 0x000f22000c1e1900 */
[----:B---3--:R-:W-:Y:S08]  /*6180*/  @!P5 F2I.S64.F64.TRUNC R12, R12 ;  /* 0x0000000c000cd311 */ /* 0x008ff0000030d900 */
[----:B----4-:R-:W1:Y:S02]  /*6190*/  @!P5 F2I.S64.TRUNC R10, R18 ;  /* 0x00000012000ad311 */ /* 0x010e64000020d900 */
[----:B-1----:R-:W-:-:S05]  /*61a0*/  @!P5 IADD3 R16, P6, PT, R10, R12, RZ ;  /* 0x0000000c0a10d210 */ /* 0x002fca0007fde0ff */
[----:B------:R-:W-:-:S06]  /*61b0*/  @!P5 IMAD.X R17, R11, 0x1, R13, P6 ;  /* 0x000000010b11d824 */ /* 0x000fcc00030e060d */
[----:B------:R-:W1:Y:S02]  /*61c0*/  @!P5 I2F.S64 R17, R16 ;  /* 0x000000100011d312 */ /* 0x000e640000301400 */
[----:B-1----:R1:W-:Y:S01]  /*61d0*/  @!P5 STG.E desc[UR6][R8.64], R17 ;  /* 0x000000110800d986 */ /* 0x0023e2000c101906 */
[----:B------:R-:W-:-:S13]  /*61e0*/  ISETP.GE.U32.OR P5, PT, R2, UR5, P3 ;  /* 0x0000000502007c0c */ /* 0x000fda0009fa6470 */
[----:B------:R-:W3:Y:S01]  /*61f0*/  @!P5 LDC.64 R10, c[0x0][0x3a0] ;  /* 0x0000e800ff0adb82 */ /* 0x000ee20000000a00 */
[----:B------:R-:W-:-:S04]  /*6200*/  @!P5 VIADD R15, R3, 0x2 ;  /* 0x00000002030fd836 */ /* 0x000fc80000000000 */
[----:B---3--:R-:W-:Y:S02]  /*6210*/  @!P5 IMAD.WIDE.U32 R10, R15, 0x4, R10 ;  /* 0x000000040f0ad825 */ /* 0x008fe400078e000a */
[----:B------:R-:W3:Y:S04]  /*6220*/  @!P5 LDL.64 R14, [R0+0x8] ;  /* 0x00000800000ed983 */ /* 0x000ee80000100a00 */
        /* <DEDUP_REMOVED lines=9> */
[----:B------:R-:W-:Y:S01]  /*62c0*/  IADD3 R9, PT, PT, R3, 0x3, RZ ;  /* 0x0000000303097810 */ /* 0x000fe20007ffe0ff */
[----:B------:R-:W3:Y:S04]  /*62d0*/  LDL.64 R12, [R0+0x10] ;  /* 0x00001000000c7983 */ /* 0x000ee80000100a00 */
[----:B0-----:R-:W-:-:S05]  /*62e0*/  IMAD.WIDE.U32 R8, R9, 0x4, R4 ;  /* 0x0000000409087825 */ /* 0x001fca00078e0004 */
[----:B------:R-:W4:Y:S01]  /*62f0*/  LDG.E R14, desc[UR6][R8.64] ;  /* 0x00000006080e7981 */ /* 0x000f22000c1e1900 */
[----:B---3--:R-:W-:Y:S08]  /*6300*/  F2I.S64.F64.TRUNC R12, R12 ;  /* 0x0000000c000c7311 */ /* 0x008ff0000030d900 */
[----:B----4-:R-:W0:Y:S02]  /*6310*/  F2I.S64.TRUNC R10, R14 ;  /* 0x0000000e000a7311 */ /* 0x010e24000020d900 */
[----:B0-----:R-:W-:-:S05]  /*6320*/  IADD3 R10, P5, PT, R10, R12, RZ ;  /* 0x0000000c0a0a7210 */ /* 0x001fca0007fbe0ff */
[----:B------:R-:W-:-:S06]  /*6330*/  IMAD.X R11, R11, 0x1, R13, P5 ;  /* 0x000000010b0b7824 */ /* 0x000fcc00028e060d */
[----:B------:R-:W0:Y:S02]  /*6340*/  I2F.S64 R11, R10 ;  /* 0x0000000a000b7312 */ /* 0x000e240000301400 */
[----:B0-----:R1:W-:Y:S01]  /*6350*/  STG.E desc[UR6][R8.64], R11 ;  /* 0x0000000b08007986 */ /* 0x0013e2000c101906 */
[----:B------:R-:W-:Y:S05]  /*6360*/  BRA `(.L_x_114) ;  /* 0x0000000000987947 */ /* 0x000fea0003800000 */
.L_x_113:
[----:B---3--:R-:W-:Y:S01]  /*6370*/  VIADD R15, R3, 0x1 ;  /* 0x00000001030f7836 */ /* 0x008fe20000000000 */
[----:B------:R-:W3:Y:S03]  /*6380*/  LDL.128 R16, [R0] ;  /* 0x0000000000107983 */ /* 0x000ee60000100c00 */
[--C-:B0-----:R-:W-:Y:S01]  /*6390*/  IMAD.WIDE.U32 R14, R15, 0x4, R4.reuse ;  /* 0x000000040f0e7825 */ /* 0x101fe200078e0004 */
[----:B------:R-:W-:Y:S01]  /*63a0*/  IADD3 R21, PT, PT, R3, 0x2, RZ ;  /* 0x0000000203157810 */ /* 0x000fe20007ffe0ff */
[----:B------:R-:W4:Y:S04]  /*63b0*/  LDL.128 R24, [R0+0x10] ;  /* 0x0000100000187983 */ /* 0x000f280000100c00 */
[----:B------:R-:W1:Y:S01]  /*63c0*/  LDG.E R22, desc[UR6][R14.64] ;  /* 0x000000060e167981 */ /* 0x000e62000c1e1900 */
[----:B------:R-:W-:Y:S01]  /*63d0*/  IMAD.WIDE.U32 R20, R21, 0x4, R4 ;  /* 0x0000000415147825 */ /* 0x000fe200078e0004 */
[----:B---3--:R-:W-:Y:S08]  /*63e0*/  F2I.S64.F64.TRUNC R16, R16 ;  /* 0x0000001000107311 */ /* 0x008ff0000030d900 */
[----:B-1----:R-:W0:Y:S02]  /*63f0*/  F2I.S64.TRUNC R8, R22 ;  /* 0x0000001600087311 */ /* 0x002e24000020d900 */
        /* <DEDUP_REMOVED lines=9> */
[----:B-1----:R-:W-:-:S05]  /*6490*/  IADD3 R12, P5, PT, R18, R8, RZ ;  /* 0x00000008120c7210 */ /* 0x002fca0007fbe0ff */
[----:B------:R-:W-:-:S06]  /*64a0*/  IMAD.X R13, R19, 0x1, R9, P5 ;  /* 0x00000001130d7824 */ /* 0x000fcc00028e0609 */
[----:B------:R-:W1:Y:S02]  /*64b0*/  I2F.S64 R13, R12 ;  /* 0x0000000c000d7312 */ /* 0x000e640000301400 */
[----:B-1----:R1:W-:Y:S04]  /*64c0*/  STG.E desc[UR6][R20.64], R13 ;  /* 0x0000000d14007986 */ /* 0x0023e8000c101906 */
[----:B------:R-:W3:Y:S02]  /*64d0*/  LDG.E R22, desc[UR6][R16.64] ;  /* 0x0000000610167981 */ /* 0x000ee4000c1e1900 */
[----:B----4-:R-:W-:Y:S08]  /*64e0*/  F2I.S64.F64.TRUNC R24, R24 ;  /* 0x0000001800187311 */ /* 0x010ff0000030d900 */
[----:B---3--:R-:W0:Y:S02]  /*64f0*/  F2I.S64.TRUNC R8, R22 ;  /* 0x0000001600087311 */ /* 0x008e24000020d900 */
[----:B0-----:R-:W-:-:S05]  /*6500*/  IADD3 R14, P5, PT, R24, R8, RZ ;  /* 0x00000008180e7210 */ /* 0x001fca0007fbe0ff */
[----:B------:R-:W-:-:S06]  /*6510*/  IMAD.X R15, R25, 0x1, R9, P5 ;  /* 0x00000001190f7824 */ /* 0x000fcc00028e0609 */
[----:B------:R-:W0:Y:S01]  /*6520*/  I2F.S64 R15, R14 ;  /* 0x0000000e000f7312 */ /* 0x000e220000301400 */
[----:B------:R-:W-:-:S05]  /*6530*/  IADD3 R9, PT, PT, R3, 0x4, RZ ;  /* 0x0000000403097810 */ /* 0x000fca0007ffe0ff */
[----:B------:R-:W-:Y:S01]  /*6540*/  IMAD.WIDE.U32 R8, R9, 0x4, R4 ;  /* 0x0000000409087825 */ /* 0x000fe200078e0004 */
[----:B0-----:R0:W-:Y:S04]  /*6550*/  STG.E desc[UR6][R16.64], R15 ;  /* 0x0000000f10007986 */ /* 0x0011e8000c101906 */
[----:B------:R-:W3:Y:S01]  /*6560*/  LDG.E R18, desc[UR6][R8.64] ;  /* 0x0000000608127981 */ /* 0x000ee2000c1e1900 */
[----:B-1----:R-:W-:Y:S08]  /*6570*/  F2I.S64.F64.TRUNC R12, R26 ;  /* 0x0000001a000c7311 */ /* 0x002ff0000030d900 */
[----:B---3--:R-:W1:Y:S02]  /*6580*/  F2I.S64.TRUNC R10, R18 ;  /* 0x00000012000a7311 */ /* 0x008e64000020d900 */
[----:B-1----:R-:W-:-:S05]  /*6590*/  IADD3 R10, P5, PT, R10, R12, RZ ;  /* 0x0000000c0a0a7210 */ /* 0x002fca0007fbe0ff */
[----:B------:R-:W-:-:S06]  /*65a0*/  IMAD.X R11, R11, 0x1, R13, P5 ;  /* 0x000000010b0b7824 */ /* 0x000fcc00028e060d */
[----:B------:R-:W1:Y:S02]  /*65b0*/  I2F.S64 R11, R10 ;  /* 0x0000000a000b7312 */ /* 0x000e640000301400 */
[----:B-1----:R0:W-:Y:S02]  /*65c0*/  STG.E desc[UR6][R8.64], R11 ;  /* 0x0000000b08007986 */ /* 0x0021e4000c101906 */
.L_x_114:
[----:B------:R-:W-:Y:S05]  /*65d0*/  BSYNC.RECONVERGENT B0 ;  /* 0x0000000000007941 */ /* 0x000fea0003800200 */
.L_x_112:
[----:B------:R-:W-:Y:S02]  /*65e0*/  VIADD R6, R6, 0x1 ;  /* 0x0000000106067836 */ /* 0x000fe40000000000 */
[----:B------:R-:W-:-:S03]  /*65f0*/  VIADD R3, R3, UR8 ;  /* 0x0000000803037c36 */ /* 0x000fc60008000000 */
[----:B------:R-:W-:-:S13]  /*6600*/  ISETP.NE.AND P5, PT, R6, 0x8, PT ;  /* 0x000000080600780c */ /* 0x000fda0003fa5270 */
[----:B------:R-:W-:Y:S05]  /*6610*/  @!P5 EXIT ;  /* 0x000000000000d94d */ /* 0x000fea0003800000 */
[----:B------:R-:W-:Y:S01]  /*6620*/  IADD3 R0, PT, PT, R0, 0x40, RZ ;  /* 0x0000004000007810 */ /* 0x000fe20007ffe0ff */
[----:B------:R-:W-:Y:S01]  /*6630*/  VIADD R2, R2, 0x1 ;  /* 0x0000000102027836 */ /* 0x000fe20000000000 */
[----:B------:R-:W-:Y:S06]  /*6640*/  BRA `(.L_x_115) ;  /* 0xfffffff400647947 */ /* 0x000fec000383ffff */
        .weak           $__internal_0_$__cuda_sm20_rem_s64
        .type           $__internal_0_$__cuda_sm20_rem_s64,@function
        .size           $__internal_0_$__cuda_sm20_rem_s64,(.L_x_234 - $__internal_0_$__cuda_sm20_rem_s64)
$__internal_0_$__cuda_sm20_rem_s64:
[----:B------:R-:W-:Y:S02]  /*6650*/  IADD3 R16, P1, PT, RZ, -UR8, RZ ;  /* 0x80000008ff107c10 */ /* 0x000fe4000ff3e0ff */
[----:B------:R-:W-:-:S03]  /*6660*/  ISETP.GE.AND P0, PT, R32, RZ, PT ;  /* 0x000000ff2000720c */ /* 0x000fc60003f06270 */
[----:B------:R-:W-:Y:S01]  /*6670*/  IMAD.X R17, RZ, RZ, ~R32, P1 ;  /* 0x000000ffff117224 */ /* 0x000fe200008e0e20 */
[----:B------:R-:W-:-:S04]  /*6680*/  SEL R16, R16, UR8, !P0 ;  /* 0x0000000810107c07 */ /* 0x000fc8000c000000 */
[----:B------:R-:W-:-:S04]  /*6690*/  SEL R17, R17, R32, !P0 ;  /* 0x0000002011117207 */ /* 0x000fc80004000000 */
[----:B------:R-:W0:Y:S08]  /*66a0*/  I2F.U64.RP R27, R16 ;  /* 0x00000010001b7312 */ /* 0x000e300000309000 */
[----:B0-----:R-:W0:Y:S02]  /*66b0*/  MUFU.RCP R27, R27 ;  /* 0x0000001b001b7308 */ /* 0x001e240000001000 */
[----:B0-----:R-:W-:-:S06]  /*66c0*/  VIADD R18, R27, 0x1ffffffe ;  /* 0x1ffffffe1b127836 */ /* 0x001fcc0000000000 */
[----:B------:R-:W0:Y:S02]  /*66d0*/  F2I.U64.TRUNC R18, R18 ;  /* 0x0000001200127311 */ /* 0x000e24000020d800 */
[----:B0-----:R-:W-:-:S04]  /*66e0*/  IMAD.WIDE.U32 R28, R18, R16, RZ ;  /* 0x00000010121c7225 */ /* 0x001fc800078e00ff */
[----:B------:R-:W-:Y:S01]  /*66f0*/  IMAD R29, R18, R17, R29 ;  /* 0x00000011121d7224 */ /* 0x000fe200078e021d */
[----:B------:R-:W-:-:S03]  /*6700*/  IADD3 R35, P0, PT, RZ, -R28, RZ ;  /* 0x8000001cff237210 */ /* 0x000fc60007f1e0ff */
[----:B------:R-:W-:Y:S02]  /*6710*/  IMAD R29, R19, R16, R29 ;  /* 0x00000010131d7224 */ /* 0x000fe400078e021d */
[----:B------:R-:W-:-:S03]  /*6720*/  IMAD.HI.U32 R28, R18, R35, RZ ;  /* 0x00000023121c7227 */ /* 0x000fc600078e00ff */
[----:B------:R-:W-:Y:S01]  /*6730*/  IADD3.X R37, PT, PT, RZ, ~R29, RZ, P0, !PT ;  /* 0x8000001dff257210 */ /* 0x000fe200007fe4ff */
[----:B------:R-:W-:-:S04]  /*6740*/  IMAD.MOV.U32 R29, RZ, RZ, R18 ;  /* 0x000000ffff1d7224 */ /* 0x000fc800078e0012 */
[----:B------:R-:W-:-:S04]  /*6750*/  IMAD.WIDE.U32 R28, P0, R18, R37, R28 ;  /* 0x00000025121c7225 */ /* 0x000fc8000780001c */
[C---:B------:R-:W-:Y:S02]  /*6760*/  IMAD R39, R19.reuse, R37, RZ ;  /* 0x0000002513277224 */ /* 0x040fe400078e02ff */
[----:B------:R-:W-:-:S04]  /*6770*/  IMAD.HI.U32 R28, P1, R19, R35, R28 ;  /* 0x00000023131c7227 */ /* 0x000fc8000782001c */
[----:B------:R-:W-:Y:S01]  /*6780*/  IMAD.HI.U32 R27, R19, R37, RZ ;  /* 0x00000025131b7227 */ /* 0x000fe200078e00ff */
[----:B------:R-:W-:-:S03]  /*6790*/  IADD3 R29, P2, PT, R39, R28, RZ ;  /* 0x0000001c271d7210 */ /* 0x000fc60007f5e0ff */
[----:B------:R-:W-:Y:S02]  /*67a0*/  IMAD.X R27, R27, 0x1, R19, P0 ;  /* 0x000000011b1b7824 */ /* 0x000fe400000e0613 */
[----:B------:R-:W-:-:S03]  /*67b0*/  IMAD.WIDE.U32 R18, R29, R16, RZ ;  /* 0x000000101d127225 */ /* 0x000fc600078e00ff */
[----:B------:R-:W-:Y:S01]  /*67c0*/  IADD3.X R27, PT, PT, RZ, RZ, R27, P2, P1 ;  /* 0x000000ffff1b7210 */ /* 0x000fe200017e241b */
[----:B------:R-:W-:Y:S01]  /*67d0*/  IMAD R19, R29, R17, R19 ;  /* 0x000000111d137224 */ /* 0x000fe200078e0213 */
[----:B------:R-:W-:Y:S02]  /*67e0*/  IADD3 R35, P0, PT, RZ, -R18, RZ ;  /* 0x80000012ff237210 */ /* 0x000fe40007f1e0ff */
[----:B------:R-:W-:Y:S01]  /*67f0*/  ISETP.GE.AND P1, PT, R31, RZ, PT ;  /* 0x000000ff1f00720c */ /* 0x000fe20003f26270 */
[----:B------:R-:W-:Y:S02]  /*6800*/  IMAD R19, R27, R16, R19 ;  /* 0x000000101b137224 */ /* 0x000fe400078e0213 */
[----:B------:R-:W-:-:S04]  /*6810*/  IMAD.HI.U32 R28, R29, R35, RZ ;  /* 0x000000231d1c7227 */ /* 0x000fc800078e00ff */
[----:B------:R-:W-:Y:S01]  /*6820*/  IMAD.X R18, RZ, RZ, ~R19, P0 ;  /* 0x000000ffff127224 */ /* 0x000fe200000e0e13 */
[----:B------:R-:W-:-:S03]  /*6830*/  IADD3 R19, P4, PT, RZ, -R30, RZ ;  /* 0x8000001eff137210 */ /* 0x000fc60007f9e0ff */
[----:B------:R-:W-:Y:S01]  /*6840*/  IMAD.WIDE.U32 R28, P0, R29, R18, R28 ;  /* 0x000000121d1c7225 */ /* 0x000fe2000780001c */
[----:B------:R-:W-:-:S03]  /*6850*/  SEL R30, R19, R30, !P1 ;  /* 0x0000001e131e7207 */ /* 0x000fc60004800000 */
[----:B------:R-:W-:Y:S02]  /*6860*/  IMAD.MOV.U32 R19, RZ, RZ, RZ ;  /* 0x000000ffff137224 */ /* 0x000fe400078e00ff */
[----:B------:R-:W-:-:S04]  /*6870*/  IMAD.HI.U32 R29, P2, R27, R35, R28 ;  /* 0x000000231b1d7227 */ /* 0x000fc8000784001c */
[CC--:B------:R-:W-:Y:S02]  /*6880*/  IMAD R28, R27.reuse, R18.reuse, RZ ;  /* 0x000000121b1c7224 */ /* 0x0c0fe400078e02ff */
[----:B------:R-:W-:-:S03]  /*6890*/  IMAD.HI.U32 R18, R27, R18, RZ ;  /* 0x000000121b127227 */ /* 0x000fc600078e00ff */
[----:B------:R-:W-:Y:S01]  /*68a0*/  IADD3 R29, P3, PT, R28, R29, RZ ;  /* 0x0000001d1c1d7210 */ /* 0x000fe20007f7e0ff */
[----:B------:R-:W-:Y:S01]  /*68b0*/  IMAD.X R27, R18, 0x1, R27, P0 ;  /* 0x00000001121b7824 */ /* 0x000fe200000e061b */
[----:B------:R-:W-:-:S03]  /*68c0*/  IADD3.X R28, PT, PT, RZ, ~R31, RZ, P4, !PT ;  /* 0x8000001fff1c7210 */ /* 0x000fc600027fe4ff */
[----:B------:R-:W-:Y:S01]  /*68d0*/  IMAD.HI.U32 R18, R29, R30, RZ ;  /* 0x0000001e1d127227 */ /* 0x000fe200078e00ff */
[----:B------:R-:W-:Y:S02]  /*68e0*/  SEL R28, R28, R31, !P1 ;  /* 0x0000001f1c1c7207 */ /* 0x000fe40004800000 */
[----:B------:R-:W-:-:S03]  /*68f0*/  IADD3.X R27, PT, PT, RZ, RZ, R27, P3, P2 ;  /* 0x000000ffff1b7210 */ /* 0x000fc60001fe441b */
[----:B------:R-:W-:-:S04]  /*6900*/  IMAD.WIDE.U32 R18, R29, R28, R18 ;  /* 0x0000001c1d127225 */ /* 0x000fc800078e0012 */
[C---:B------:R-:W-:Y:S02]  /*6910*/  IMAD R29, R27.reuse, R28, RZ ;  /* 0x0000001c1b1d7224 */ /* 0x040fe400078e02ff */
[----:B------:R-:W-:-:S04]  /*6920*/  IMAD.HI.U32 R18, P0, R27, R30, R18 ;  /* 0x0000001e1b127227 */ /* 0x000fc80007800012 */
[----:B------:R-:W-:Y:S01]  /*6930*/  IMAD.HI.U32 R27, R27, R28, RZ ;  /* 0x0000001c1b1b7227 */ /* 0x000fe200078e00ff */
[----:B------:R-:W-:-:S03]  /*6940*/  IADD3 R29, P2, PT, R29, R18, RZ ;  /* 0x000000121d1d7210 */ /* 0x000fc60007f5e0ff */
[----:B------:R-:W-:Y:S02]  /*6950*/  IMAD.X R27, RZ, RZ, R27, P0 ;  /* 0x000000ffff1b7224 */ /* 0x000fe400000e061b */
[----:B------:R-:W-:-:S03]  /*6960*/  IMAD.WIDE.U32 R18, R29, R16, RZ ;  /* 0x000000101d127225 */ /* 0x000fc600078e00ff */
[----:B------:R-:W-:Y:S01]  /*6970*/  IADD3.X R27, PT, PT, RZ, R27, RZ, P2, !PT ;  /* 0x0000001bff1b7210 */ /* 0x000fe200017fe4ff */
[----:B------:R-:W-:Y:S01]  /*6980*/  IMAD R29, R29, R17, R19 ;  /* 0x000000111d1d7224 */ /* 0x000fe200078e0213 */
[----:B------:R-:W-:-:S03]  /*6990*/  IADD3 R19, P2, PT, -R18, R30, RZ ;  /* 0x0000001e12137210 */ /* 0x000fc60007f5e1ff */
[-C--:B------:R-:W-:Y:S01]  /*69a0*/  IMAD R27, R27, R16.reuse, R29 ;  /* 0x000000101b1b7224 */ /* 0x080fe200078e021d */
[----:B------:R-:W-:-:S03]  /*69b0*/  ISETP.GE.U32.AND P0, PT, R19, R16, PT ;  /* 0x000000101300720c */ /* 0x000fc60003f06070 */
[----:B------:R-:W-:Y:S01]  /*69c0*/  IMAD.X R31, R28, 0x1, ~R27, P2 ;  /* 0x000000011c1f7824 */ /* 0x000fe200010e0e1b */
[----:B------:R-:W-:-:S04]  /*69d0*/  IADD3 R27, P2, PT, R19, -R16, RZ ;  /* 0x80000010131b7210 */ /* 0x000fc80007f5e0ff */
[C---:B------:R-:W-:Y:S01]  /*69e0*/  ISETP.GE.U32.AND.EX P0, PT, R31.reuse, R17, PT, P0 ;  /* 0x000000111f00720c */ /* 0x040fe20003f06100 */
[----:B------:R-:W-:-:S03]  /*69f0*/  IMAD.X R29, R31, 0x1, ~R17, P2 ;  /* 0x000000011f1d7824 */ /* 0x000fc600010e0e11 */
[----:B------:R-:W-:Y:S02]  /*6a00*/  SEL R27, R27, R19, P0 ;  /* 0x000000131b1b7207 */ /* 0x000fe40000000000 */
[----:B------:R-:W-:Y:S02]  /*6a10*/  SEL R29, R29, R31, P0 ;  /* 0x0000001f1d1d7207 */ /* 0x000fe40000000000 */
[CC--:B------:R-:W-:Y:S02]  /*6a20*/  ISETP.GE.U32.AND P0, PT, R27.reuse, R16.reuse, PT ;  /* 0x000000101b00720c */ /* 0x0c0fe40003f06070 */
[----:B------:R-:W-:Y:S02]  /*6a30*/  IADD3 R18, P2, PT, R27, -R16, RZ ;  /* 0x800000101b127210 */ /* 0x000fe40007f5e0ff */
[----:B------:R-:W-:-:S03]  /*6a40*/  ISETP.GE.U32.AND.EX P0, PT, R29, R17, PT, P0 ;  /* 0x000000111d00720c */ /* 0x000fc60003f06100 */
[----:B------:R-:W-:Y:S01]  /*6a50*/  IMAD.X R19, R29, 0x1, ~R17, P2 ;  /* 0x000000011d137824 */ /* 0x000fe200010e0e11 */
[----:B------:R-:W-:-:S04]  /*6a60*/  SEL R18, R18, R27, P0 ;  /* 0x0000001b12127207 */ /* 0x000fc80000000000 */
[----:B------:R-:W-:Y:S02]  /*6a70*/  SEL R19, R19, R29, P0 ;  /* 0x0000001d13137207 */ /* 0x000fe40000000000 */
[-C--:B------:R-:W-:Y:S02]  /*6a80*/  IADD3 R17, P2, PT, RZ, -R18.reuse, RZ ;  /* 0x80000012ff117210 */ /* 0x080fe40007f5e0ff */
[----:B------:R-:W-:Y:S02]  /*6a90*/  ISETP.NE.U32.AND P0, PT, RZ, UR8, PT ;  /* 0x00000008ff007c0c */ /* 0x000fe4000bf05070 */
[-C--:B------:R-:W-:Y:S02]  /*6aa0*/  IADD3.X R16, PT, PT, RZ, ~R19.reuse, RZ, P2, !PT ;  /* 0x80000013ff107210 */ /* 0x080fe400017fe4ff */
[----:B------:R-:W-:Y:S01]  /*6ab0*/  SEL R18, R17, R18, !P1 ;  /* 0x0000001211127207 */ /* 0x000fe20004800000 */
[----:B------:R-:W-:Y:S01]  /*6ac0*/  IMAD.MOV.U32 R17, RZ, RZ, 0x0 ;  /* 0x00000000ff117424 */ /* 0x000fe200078e00ff */
[----:B------:R-:W-:Y:S01]  /*6ad0*/  SEL R19, R16, R19, !P1 ;  /* 0x0000001310137207 */ /* 0x000fe20004800000 */
[----:B------:R-:W-:Y:S01]  /*6ae0*/  IMAD.MOV.U32 R16, RZ, RZ, R33 ;  /* 0x000000ffff107224 */ /* 0x000fe200078e0021 */
[----:B------:R-:W-:-:S04]  /*6af0*/  ISETP.NE.AND.EX P0, PT, R32, RZ, PT, P0 ;  /* 0x000000ff2000720c */ /* 0x000fc80003f05300 */
[----:B------:R-:W-:Y:S02]  /*6b00*/  SEL R18, R18, 0xffffffff, P0 ;  /* 0xffffffff12127807 */ /* 0x000fe40000000000 */
[----:B------:R-:W-:Y:S01]  /*6b10*/  SEL R19, R19, 0xffffffff, P0 ;  /* 0xffffffff13137807 */ /* 0x000fe20000000000 */
[----:B------:R-:W-:Y:S06]  /*6b20*/  RET.REL.NODEC R16 `(_Z28gpu_matrix_matrix_multiplierIfLi64ELi64ELi8ELi8ELi8EEviiiPT_S1_S1_i) ;  /* 0xffffff9410347950 */ /* 0x000fec0003c3ffff */
.L_x_116:
[----:B------:R-:W-:-:S00]  /*6b30*/  BRA `(.L_x_116) ;  /* 0xfffffffc00fc7947 */ /* 0x000fc0000383ffff */
[----:B------:R-:W-:-:S00]  /*6b40*/  NOP ;  /* 0x0000000000007918 */ /* 0x000fc00000000000 */
        /* <DEDUP_REMOVED lines=11> */
.L_x_234:


//--------------------- .text._Z28gpu_matrix_matrix_multiplierIfLi128ELi128ELi8ELi8ELi8EEviiiPT_S1_S1_i --------------------------
	.section	.text._Z28gpu_matrix_matrix_multiplierIfLi128ELi128ELi8ELi8ELi8EEviiiPT_S1_S1_i,"ax",@progbits
	.align	128
        .global         _Z28gpu_matrix_matrix_multiplierIfLi128ELi128ELi8ELi8ELi8EEviiiPT_S1_S1_i
        .type           _Z28gpu_matrix_matrix_multiplierIfLi128ELi128ELi8ELi8ELi8EEviiiPT_S1_S1_i,@function
        .size           _Z28gpu_matrix_matrix_multiplierIfLi128ELi128ELi8ELi8ELi8EEviiiPT_S1_S1_i,(.L_x_235 - _Z28gpu_matrix_matrix_multiplierIfLi128ELi128ELi8ELi8ELi8EEviiiPT_S1_S1_i)
        .other          _Z28gpu_matrix_matrix_multiplierIfLi128ELi128ELi8ELi8ELi8EEviiiPT_S1_S1_i,@"STO_CUDA_ENTRY STV_DEFAULT"
_Z28gpu_matrix_matrix_multiplierIfLi128ELi128ELi8ELi8ELi8EEviiiPT_S1_S1_i:
.text._Z28gpu_matrix_matrix_multiplierIfLi128ELi128ELi8ELi8ELi8EEviiiPT_S1_S1_i:
        /* <DEDUP_REMOVED lines=42> */
[----:B------:R-:W-:Y:S01]  /*02a0*/  IMAD.MOV.U32 R132, RZ, RZ, RZ ;  /* 0x000000ffff847224 */ /* 0x000fe200078e00ff */
        /* <DEDUP_REMOVED lines=35> */
[----:B------:R-:W-:Y:S01]  /*04e0*/  CS2R R70, SRZ ;  /* 0x0000000000467805 */ /* 0x000fe2000001ff00 */
[----:B-----5:R-:W-:Y:S01]  /*04f0*/  IMAD.SHL.U32 R134, R134, 0x80, RZ ;  /* 0x0000008086867824 */ /* 0x020fe200078e00ff */
[----:B----4-:R-:W-:Y:S01]  /*0500*/  LEA R8, R11, R6, 0x7 ;  /* 0x000000060b087211 */ /* 0x010fe200078e38ff */
[----:B------:R-:W-:Y:S01]  /*0510*/  IMAD.SHL.U32 R6, R3, 0x4, RZ ;  /* 0x0000000403067824 */ /* 0x000fe200078e00ff */
[----:B------:R-:W-:Y:S01]  /*0520*/  CS2R R68, SRZ ;  /* 0x0000000000447805 */ /* 0x000fe2000001ff00 */
[----:B------:R-:W-:Y:S01]  /*0530*/  IMAD R7, R134, UR4, RZ ;  /* 0x0000000486077c24 */ /* 0x000fe2000f8e02ff */
[----:B------:R-:W-:Y:S01]  /*0540*/  UMOV UR4, 0x400 ;  /* 0x0000040000047882 */ /* 0x000fe20000000000 */
[----:B------:R-:W-:Y:S01]  /*0550*/  VIADD R8, R8, 0x3 ;  /* 0x0000000308087836 */ /* 0x000fe20000000000 */
[----:B------:R-:W-:Y:S01]  /*0560*/  LOP3.LUT R135, R6, 0x800, R9, 0xf8, !PT ;  /* 0x0000080006877812 */ /* 0x000fe200078ef809 */
[----:B---3--:R-:W-:Y:S01]  /*0570*/  IMAD.WIDE.U32 R4, R7, 0x4, R4 ;  /* 0x0000000407047825 */ /* 0x008fe200078e0004 */
[----:B------:R-:W-:-:S02]  /*0580*/  CS2R R74, SRZ ;  /* 0x00000000004a7805 */ /* 0x000fc4000001ff00 */
[----:B------:R-:W-:Y:S02]  /*0590*/  CS2R R72, SRZ ;  /* 0x0000000000487805 */ /* 0x000fe4000001ff00 */
[----:B-1----:R-:W-:Y:S01]  /*05a0*/  ISETP.GE.U32.AND P2, PT, R8, UR5, PT ;  /* 0x0000000508007c0c */ /* 0x002fe2000bf46070 */
[----:B------:R-:W0:Y:S01]  /*05b0*/  S2UR UR5, SR_CgaCtaId ;  /* 0x00000000000579c3 */ /* 0x000e220000008800 */
[----:B------:R-:W-:Y:S01]  /*05c0*/  IMAD.SHL.U32 R7, R11, 0x80, RZ ;  /* 0x000000800b077824 */ /* 0x000fe200078e00ff */
[----:B------:R-:W-:Y:S01]  /*05d0*/  MOV R142, R4 ;  /* 0x00000004008e7202 */ /* 0x000fe20000000f00 */
[----:B------:R-:W-:Y:S01]  /*05e0*/  IMAD.MOV.U32 R143, RZ, RZ, R5 ;  /* 0x000000ffff8f7224 */ /* 0x000fe200078e0005 */
[----:B------:R-:W-:Y:S01]  /*05f0*/  CS2R R4, SRZ ;  /* 0x0000000000047805 */ /* 0x000fe2000001ff00 */
[----:B--2---:R-:W-:Y:S01]  /*0600*/  IMAD.WIDE.U32 R140, R7, 0x4, R140 ;  /* 0x00000004078c7825 */ /* 0x004fe200078e008c */
        /* <DEDUP_REMOVED lines=17> */
[----:B------:R-:W-:Y:S01]  /*0720*/  CS2R R106, SRZ ;  /* 0x00000000006a7805 */ /* 0x000fe2000001ff00 */
[----:B0-----:R-:W-:Y:S01]  /*0730*/  ULEA UR4, UR5, UR4, 0x18 ;  /* 0x0000000405047291 */ /* 0x001fe2000f8ec0ff */
        /* <DEDUP_REMOVED lines=13> */
[----:B------:R-:W-:Y:S01]  /*0810*/  LOP3.LUT R133, R133, 0x4, RZ, 0xc0, !PT ;  /* 0x0000000485857812 */ /* 0x000fe200078ec0ff */
[----:B------:R-:W-:-:S02]  /*0820*/  IMAD.IADD R134, R134, 0x1, R3 ;  /* 0x0000000186867824 */ /* 0x000fc400078e0203 */
[----:B------:R-:W-:-:S07]  /*0830*/  VIADD R135, R135, UR4 ;  /* 0x0000000487877c36 */ /* 0x000fce0008000000 */
.L_x_125:
        /* <DEDUP_REMOVED lines=13> */
.L_x_119:
[----:B------:R-:W0:Y:S01]  /*0910*/  S2R R2, SR_TID.X ;  /* 0x0000000000027919 */ /* 0x000e220000002100 */
[----:B------:R-:W-:Y:S02]  /*0920*/  HFMA2 R148, -RZ, RZ, 0, 0 ;  /* 0x00000000ff947431 */ /* 0x000fe400000001ff */
[----:B------:R-:W-:Y:S01]  /*0930*/  IMAD.MOV.U32 R150, RZ, RZ, RZ ;  /* 0x000000ffff967224 */ /* 0x000fe200078e00ff */
[----:B------:R-:W1:Y:S01]  /*0940*/  S2R R136, SR_CTAID.Y ;  /* 0x0000000000887919 */ /* 0x000e620000002600 */
[----:B0-----:R-:W-:Y:S02]  /*0950*/  SHF.L.U32 R133, R2, 0x2, RZ ;  /* 0x0000000202857819 */ /* 0x001fe400000006ff */
[----:B------:R-:W-:Y:S02]  /*0960*/  SHF.R.U32.HI R3, RZ, 0x1, R2 ;  /* 0x00000001ff037819 */ /* 0x000fe40000011602 */
[----:B------:R-:W-:-:S03]  /*0970*/  LOP3.LUT R133, R133, 0x4, RZ, 0xc0, !PT ;  /* 0x0000000485857812 */ /* 0x000fc600078ec0ff */
[----:B-1----:R-:W-:Y:S01]  /*0980*/  IMAD R135, R136, 0x80, R3 ;  /* 0x0000008088877824 */ /* 0x002fe200078e0203 */
        /* <DEDUP_REMOVED lines=17> */
[----:B------:R-:W-:-:S03]  /*0aa0*/  CS2R R138, SRZ ;  /* 0x00000000008a7805 */ /* 0x000fc6000001ff00 */
[----:B------:R-:W-:-:S04]  /*0ab0*/  @!P3 VIADD R145, R145, 0x2 ;  /* 0x000000029191b836 */ /* 0x000fc80000000000 */
[----:B------:R-:W-:-:S05]  /*0ac0*/  @!P3 IMAD.WIDE.U32 R144, R145, 0x4, R142 ;  /* 0x000000049190b825 */ /* 0x000fca00078e008e */
[----:B------:R1:W5:Y:S01]  /*0ad0*/  @!P3 LDG.E R138, desc[UR6][R144.64] ;  /* 0x00000006908ab981 */ /* 0x000362000c1e1900 */
[----:B------:R-:W0:Y:S01]  /*0ae0*/  S2UR UR5, SR_CgaCtaId ;  /* 0x00000000000579c3 */ /* 0x000e220000008800 */
[----:B------:R-:W-:Y:S01]  /*0af0*/  IMAD.SHL.U32 R152, R2, 0x800, RZ ;  /* 0x0000080002987824 */ /* 0x000fe200078e00ff */
[----:B------:R-:W-:Y:S01]  /*0b00*/  UMOV UR4, 0x400 ;  /* 0x0000040000047882 */ /* 0x000fe20000000000 */
[----:B------:R-:W-:-:S05]  /*0b10*/  IMAD.SHL.U32 R135, R3, 0x4, RZ ;  /* 0x0000000403877824 */ /* 0x000fca00078e00ff */
[----:B------:R-:W-:Y:S01]  /*0b20*/  LOP3.LUT R135, R135, 0x800, R152, 0xf8, !PT ;  /* 0x0000080087877812 */ /* 0x000fe200078ef898 */
[----:B0-----:R-:W-:-:S06]  /*0b30*/  ULEA UR4, UR5, UR4, 0x18 ;  /* 0x0000000405047291 */ /* 0x001fcc000f8ec0ff */
[----:B------:R-:W-:-:S05]  /*0b40*/  VIADD R135, R135, UR4 ;  /* 0x0000000487877c36 */ /* 0x000fca0008000000 */
[----:B--2---:R1:W-:Y:S04]  /*0b50*/  STS [R135], R148 ;  /* 0x0000009487007388 */ /* 0x0043e80000000800 */
[----:B---3--:R1:W-:Y:S02]  /*0b60*/  STS [R135+0x200], R150 ;  /* 0x0002009687007388 */ /* 0x0083e40000000800 */
.L_x_120:
[----:B------:R-:W-:Y:S05]  /*0b70*/  BSYNC.RECONVERGENT B0 ;  /* 0x0000000000007941 */ /* 0x000fea0003800200 */
.L_x_118:
[----:B------:R-:W2:Y:S01]  /*0b80*/  S2UR UR8, SR_CgaCtaId ;  /* 0x00000000000879c3 */ /* 0x000ea20000008800 */
[----:B------:R-:W-:Y:S01]  /*0b90*/  UMOV UR5, 0x400 ;  /* 0x0000040000057882 */ /* 0x000fe20000000000 */
[C---:B0-----:R-:W-:Y:S01]  /*0ba0*/  IMAD.SHL.U32 R137, R2.reuse, 0x800, RZ ;  /* 0x0000080002897824 */ /* 0x041fe200078e00ff */
[C---:B-1----:R-:W-:Y:S01]  /*0bb0*/  SHF.L.U32 R144, R2.reuse, 0x1, RZ ;  /* 0x0000000102907819 */ /* 0x042fe200000006ff */
[----:B------:R-:W-:Y:S03]  /*0bc0*/  BSSY.RECONVERGENT B0, `(.L_x_121) ;  /* 0x0000040000007945 */ /* 0x000fe60003800200 */
[----:B------:R-:W-:Y:S02]  /*0bd0*/  LOP3.LUT R136, R137, 0xffc, R144, 0xc8, !PT ;  /* 0x00000ffc89887812 */ /* 0x000fe400078ec890 */
[----:B------:R-:W-:-:S04]  /*0be0*/  LEA.HI R137, R2, R132, RZ, 0x1b ;  /* 0x0000008402897211 */ /* 0x000fc800078fd8ff */
[----:B------:R-:W-:Y:S01]  /*0bf0*/  ISETP.GE.U32.OR P0, PT, R137, UR9, P2 ;  /* 0x0000000989007c0c */ /* 0x000fe20009706470 */
[----:B--2---:R-:W-:-:S09]  /*0c00*/  ULEA UR10, UR8, UR5, 0x18 ;  /* 0x00000005080a7291 */ /* 0x004fd2000f8ec0ff */
[----:B-----5:R0:W-:Y:S04]  /*0c10*/  STS [R136+UR10+0x400], R138 ;  /* 0x0004008a88007988 */ /* 0x0201e8000800080a */
[----:B------:R0:W-:Y:S01]  /*0c20*/  STS [R136+UR10+0x600], R139 ;  /* 0x0006008b88007988 */ /* 0x0001e2000800080a */
[----:B------:R-:W-:Y:S05]  /*0c30*/  @P0 BRA `(.L_x_122) ;  /* 0x0000000000440947 */ /* 0x000fea0003800000 */
[----:B------:R-:W0:Y:S01]  /*0c40*/  S2R R2, SR_TID.X ;  /* 0x0000000000027919 */ /* 0x000e220000002100 */
[----:B------:R-:W1:Y:S02]  /*0c50*/  LDCU UR4, c[0x0][0x384] ;  /* 0x00007080ff0477ac */ /* 0x000e640008000800 */
[----:B-1----:R-:W-:Y:S02]  /*0c60*/  IMAD.U32 R156, RZ, RZ, UR4 ;  /* 0x00000004ff9c7e24 */ /* 0x002fe4000f8e00ff */
[----:B0-----:R-:W-:Y:S01]  /*0c70*/  IMAD.SHL.U32 R136, R2, 0x4, RZ ;  /* 0x0000000402887824 */ /* 0x001fe200078e00ff */
[----:B------:R-:W-:-:S04]  /*0c80*/  SHF.R.U32.HI R145, RZ, 0x5, R2 ;  /* 0x00000005ff917819 */ /* 0x000fc80000011602 */
[----:B------:R-:W-:-:S05]  /*0c90*/  LOP3.LUT R146, R136, 0x7c, RZ, 0xc0, !PT ;  /* 0x0000007c88927812 */ /* 0x000fca00078ec0ff */
[----:B------:R-:W-:-:S04]  /*0ca0*/  IMAD R137, R145, R156, R146 ;  /* 0x0000009c91897224 */ /* 0x000fc800078e0292 */
[----:B------:R-:W-:-:S06]  /*0cb0*/  IMAD.WIDE.U32 R136, R137, 0x4, R140 ;  /* 0x0000000489887825 */ /* 0x000fcc00078e008c */
[----:B------:R-:W2:Y:S01]  /*0cc0*/  LDG.E.128 R136, desc[UR6][R136.64] ;  /* 0x0000000688887981 */ /* 0x000ea2000c1e1d00 */
[----:B------:R-:W-:Y:S01]  /*0cd0*/  UIADD3 UR4, UPT, UPT, UR5, 0x1000, URZ ;  /* 0x0000100005047890 */ /* 0x000fe2000fffe0ff */
[----:B------:R-:W-:-:S03]  /*0ce0*/  IMAD R145, R145, 0x85, R146 ;  /* 0x0000008591917824 */ /* 0x000fc600078e0292 */
[----:B------:R-:W-:-:S06]  /*0cf0*/  ULEA UR4, UR8, UR4, 0x18 ;  /* 0x0000000408047291 */ /* 0x000fcc000f8ec0ff */
[----:B------:R-:W-:-:S05]  /*0d00*/  IMAD.U32 R160, RZ, RZ, UR4 ;  /* 0x00000004ffa07e24 */ /* 0x000fca000f8e00ff */
[----:B------:R-:W-:-:S05]  /*0d10*/  LEA R145, R145, R160, 0x2 ;  /* 0x000000a091917211 */ /* 0x000fca00078e10ff */
[----:B--2---:R1:W-:Y:S04]  /*0d20*/  STS [R145], R136 ;  /* 0x0000008891007388 */ /* 0x0043e80000000800 */
[----:B------:R1:W-:Y:S01]  /*0d30*/  STS [R145+0x4], R137 ;  /* 0x0000048991007388 */ /* 0x0003e20000000800 */
[----:B------:R-:W-:Y:S05]  /*0d40*/  BRA `(.L_x_123) ;  /* 0x00000000009c7947 */ /* 0x000fea0003800000 */
.L_x_122:
[----:B------:R-:W1:Y:S01]  /*0d50*/  S2R R2, SR_TID.X ;  /* 0x0000000000027919 */ /* 0x000e620000002100 */
[----:B------:R-:W2:Y:S01]  /*0d60*/  LDCU UR4, c[0x0][0x384] ;  /* 0x00007080ff0477ac */ /* 0x000ea20008000800 */
[----:B------:R-:W-:Y:S01]  /*0d70*/  IMAD.MOV.U32 R150, RZ, RZ, RZ ;  /* 0x000000ffff967224 */ /* 0x000fe200078e00ff */
[----:B0-----:R-:W0:Y:S01]  /*0d80*/  S2R R138, SR_CTAID.X ;  /* 0x00000000008a7919 */ /* 0x001e220000002500 */
[----:B------:R-:W-:Y:S02]  /*0d90*/  IMAD.MOV.U32 R152, RZ, RZ, RZ ;  /* 0x000000ffff987224 */ /* 0x000fe400078e00ff */
[----:B--2---:R-:W-:Y:S02]  /*0da0*/  IMAD.U32 R156, RZ, RZ, UR4 ;  /* 0x00000004ff9c7e24 */ /* 0x004fe4000f8e00ff */
[----:B-1----:R-:W-:Y:S01]  /*0db0*/  IMAD.SHL.U32 R136, R2, 0x4, RZ ;  /* 0x0000000402887824 */ /* 0x002fe200078e00ff */
[----:B------:R-:W-:-:S04]  /*0dc0*/  SHF.R.U32.HI R151, RZ, 0x5, R2 ;  /* 0x00000005ff977819 */ /* 0x000fc80000011602 */
[----:B------:R-:W-:Y:S02]  /*0dd0*/  LOP3.LUT R145, R136, 0x7c, RZ, 0xc0, !PT ;  /* 0x0000007c88917812 */ /* 0x000fe400078ec0ff */
[----:B------:R-:W-:-:S03]  /*0de0*/  IADD3 R146, PT, PT, R151, R132, RZ ;  /* 0x0000008497927210 */ /* 0x000fc60007ffe0ff */
[----:B0-----:R-:W-:-:S04]  /*0df0*/  IMAD R147, R138, 0x80, R145 ;  /* 0x000000808a937824 */ /* 0x001fc800078e0291 */
[C---:B------:R-:W-:Y:S01]  /*0e00*/  VIADD R139, R147.reuse, 0x1 ;  /* 0x00000001938b7836 */ /* 0x040fe20000000000 */
[----:B------:R-:W-:-:S04]  /*0e10*/  ISETP.GE.U32.AND P0, PT, R147, R156, PT ;  /* 0x0000009c9300720c */ /* 0x000fc80003f06070 */
[----:B------:R-:W-:Y:S02]  /*0e20*/  ISETP.GE.U32.AND P1, PT, R139, R156, PT ;  /* 0x0000009c8b00720c */ /* 0x000fe40003f26070 */
[----:B------:R-:W-:Y:S01]  /*0e30*/  ISETP.GE.U32.OR P0, PT, R137, UR9, P0 ;  /* 0x0000000989007c0c */ /* 0x000fe20008706470 */
[----:B------:R-:W-:Y:S01]  /*0e40*/  VIADD R137, R147, 0x2 ;  /* 0x0000000293897836 */ /* 0x000fe20000000000 */
[----:B------:R-:W-:-:S04]  /*0e50*/  ISETP.GE.U32.OR P1, PT, R146, UR9, P1 ;  /* 0x0000000992007c0c */ /* 0x000fc80008f26470 */
[----:B------:R-:W-:-:S04]  /*0e60*/  ISETP.GE.U32.AND P3, PT, R137, R156, PT ;  /* 0x0000009c8900720c */ /* 0x000fc80003f66070 */
[----:B------:R-:W-:-:S03]  /*0e70*/  ISETP.GE.U32.OR P3, PT, R146, UR9, P3 ;  /* 0x0000000992007c0c */ /* 0x000fc60009f66470 */
[----:B------:R-:W-:Y:S02]  /*0e80*/  @!P0 SHF.R.U32.HI R136, RZ, 0x5, R2 ;  /* 0x00000005ff888819 */ /* 0x000fe40000011602 */
[----:B------:R-:W-:-:S03]  /*0e90*/  @!P1 IMAD R138, R151, R156, R145 ;  /* 0x0000009c978a9224 */ /* 0x000fc600078e0291 */
[----:B------:R-:W-:Y:S02]  /*0ea0*/  @!P0 IMAD R149, R136, R156, R145 ;  /* 0x0000009c88958224 */ /* 0x000fe400078e0291 */
[----:B------:R-:W-:Y:S02]  /*0eb0*/  @!P1 VIADD R137, R138, 0x1 ;  /* 0x000000018a899836 */ /* 0x000fe40000000000 */
[----:B------:R-:W-:-:S04]  /*0ec0*/  @!P0 IMAD.WIDE.U32 R148, R149, 0x4, R140 ;  /* 0x0000000495948825 */ /* 0x000fc800078e008c */
[----:B------:R-:W-:Y:S01]  /*0ed0*/  @!P1 IMAD.WIDE.U32 R136, R137, 0x4, R140 ;  /* 0x0000000489889825 */ /* 0x000fe200078e008c */
[----:B------:R-:W2:Y:S04]  /*0ee0*/  @!P0 LDG.E R150, desc[UR6][R148.64] ;  /* 0x0000000694968981 */ /* 0x000ea8000c1e1900 */
[----:B------:R-:W3:Y:S01]  /*0ef0*/  @!P1 LDG.E R152, desc[UR6][R136.64] ;  /* 0x0000000688989981 */ /* 0x000ee2000c1e1900 */
[----:B------:R-:W-:Y:S01]  /*0f00*/  @!P3 IMAD R147, R151, R156, R145 ;  /* 0x0000009c9793b224 */ /* 0x000fe200078e0291 */
[----:B------:R-:W-:-:S04]  /*0f10*/  CS2R R138, SRZ ;  /* 0x00000000008a7805 */ /* 0x000fc8000001ff00 */
[----:B------:R-:W-:-:S05]  /*0f20*/  @!P3 IADD3 R147, PT, PT, R147, 0x2, RZ ;  /* 0x000000029393b810 */ /* 0x000fca0007ffe0ff */
[----:B------:R-:W-:-:S05]  /*0f30*/  @!P3 IMAD.WIDE.U32 R146, R147, 0x4, R140 ;  /* 0x000000049392b825 */ /* 0x000fca00078e008c */
[----:B------:R0:W5:Y:S01]  /*0f40*/  @!P3 LDG.E R138, desc[UR6][R146.64] ;  /* 0x00000006928ab981 */ /* 0x000162000c1e1900 */
[----:B------:R-:W-:Y:S01]  /*0f50*/  UIADD3 UR4, UPT, UPT, UR5, 0x1000, URZ ;  /* 0x0000100005047890 */ /* 0x000fe2000fffe0ff */
[----:B------:R-:W-:-:S03]  /*0f60*/  IMAD R145, R151, 0x85, R145 ;  /* 0x0000008597917824 */ /* 0x000fc600078e0291 */
[----:B------:R-:W-:-:S06]  /*0f70*/  ULEA UR4, UR8, UR4, 0x18 ;  /* 0x0000000408047291 */ /* 0x000fcc000f8ec0ff */
[----:B------:R-:W-:-:S04]  /*0f80*/  IMAD.U32 R160, RZ, RZ, UR4 ;  /* 0x00000004ffa07e24 */ /* 0x000fc8000f8e00ff */
[----:B------:R-:W-:-:S05]  /*0f90*/  IMAD R145, R145, 0x4, R160 ;  /* 0x0000000491917824 */ /* 0x000fca00078e02a0 */
[----:B--2---:R0:W-:Y:S04]  /*0fa0*/  STS [R145], R150 ;  /* 0x0000009691007388 */ /* 0x0041e80000000800 */
[----:B---3--:R0:W-:Y:S02]  /*0fb0*/  STS [R145+0x4], R152 ;  /* 0x0000049891007388 */ /* 0x0081e40000000800 */
.L_x_123:
[----:B------:R-:W-:Y:S05]  /*0fc0*/  BSYNC.RECONVERGENT B0 ;  /* 0x0000000000007941 */ /* 0x000fea0003800200 */
.L_x_121:
[----:B-----5:R2:W-:Y:S01]  /*0fd0*/  STS [R145+0x8], R138 ;  /* 0x0000088a91007388 */ /* 0x0205e20000000800 */
[----:B-1----:R-:W-:Y:S01]  /*0fe0*/  IMAD.SHL.U32 R136, R2, 0x20, RZ ;  /* 0x0000002002887824 */ /* 0x002fe200078e00ff */
[----:B------:R-:W-:Y:S01]  /*0ff0*/  LOP3.LUT R144, R144, 0x7e0, RZ, 0xc0, !PT ;  /* 0x000007e090907812 */ /* 0x000fe200078ec0ff */
[----:B------:R-:W-:Y:S01]  /*1000*/  IMAD.U32 R157, RZ, RZ, UR10 ;  /* 0x0000000aff9d7e24 */ /* 0x000fe2000f8e00ff */
[----:B------:R2:W-:Y:S01]  /*1010*/  STS [R145+0xc], R139 ;  /* 0x00000c8b91007388 */ /* 0x0005e20000000800 */
[----:B------:R-:W-:Y:S01]  /*1020*/  UMOV UR4, 0x10 ;  /* 0x0000001000047882 */ /* 0x000fe20000000000 */
[----:B------:R-:W-:Y:S02]  /*1030*/  LOP3.LUT R137, R136, 0x1e0, RZ, 0xc0, !PT ;  /* 0x000001e088897812 */ /* 0x000fe400078ec0ff */
[----:B------:R-:W-:Y:S02]  /*1040*/  IADD3 R157, PT, PT, R144, 0x10, R157 ;  /* 0x00000010909d7810 */ /* 0x000fe40007ffe09d */
[----:B------:R-:W-:Y:S01]  /*1050*/  IADD3 R160, PT, PT, R160, R137, RZ ;  /* 0x00000089a0a07210 */ /* 0x000fe20007ffe0ff */
[----:B------:R-:W-:Y:S06]  /*1060*/  BAR.SYNC.DEFER_BLOCKING 0x0 ;  /* 0x0000000000007b1d */ /* 0x000fec0000010000 */
.L_x_124:
[----:B--2---:R-:W1:Y:S04]  /*1070*/  LDS.128 R136, [R157+-0x10] ;  /* 0xfffff0009d887984 */ /* 0x004e680000000c00 */
[----:B------:R-:W2:Y:S04]  /*1080*/  LDS R162, [R160+UR4+-0x10] ;  /* 0xfffff004a0a27984 */ /* 0x000ea80008000800 */
[----:B------:R-:W3:Y:S04]  /*1090*/  LDS R158, [R160+UR4+-0xc] ;  /* 0xfffff404a09e7984 */ /* 0x000ee80008000800 */
[----:B------:R-:W4:Y:S04]  /*10a0*/  LDS R154, [R160+UR4+-0x8] ;  /* 0xfffff804a09a7984 */ /* 0x000f280008000800 */
[----:B------:R-:W5:Y:S04]  /*10b0*/  LDS R144, [R160+UR4+-0x4] ;  /* 0xfffffc04a0907984 */ /* 0x000f680008000800 */
[----:B0-----:R-:W0:Y:S04]  /*10c0*/  LDS R146, [R160+UR4] ;  /* 0x00000004a0927984 */ /* 0x001e280008000800 */
[----:B------:R-:W0:Y:S04]  /*10d0*/  LDS R148, [R160+UR4+0x4] ;  /* 0x00000404a0947984 */ /* 0x000e280008000800 */
[----:B------:R-:W0:Y:S04]  /*10e0*/  LDS R150, [R160+UR4+0x8] ;  /* 0x00000804a0967984 */ /* 0x000e280008000800 */
[----:B------:R-:W0:Y:S01]  /*10f0*/  LDS R152, [R160+UR4+0xc] ;  /* 0x00000c04a0987984 */ /* 0x000e220008000800 */
[----:B------:R-:W-:-:S04]  /*1100*/  UIADD3 UR4, UPT, UPT, UR4, 0x214, URZ ;  /* 0x0000021404047890 */ /* 0x000fc8000fffe0ff */
[----:B------:R-:W-:Y:S01]  /*1110*/  UISETP.NE.AND UP0, UPT, UR4, 0x10b0, UPT ;  /* 0x000010b00400788c */ /* 0x000fe2000bf05270 */
[----:B-1----:R-:W-:Y:S08]  /*1120*/  F2F.F64.F32 R164, R136 ;  /* 0x0000008800a47310 */ /* 0x002ff00000201800 */
[----:B--2---:R-:W1:Y:S08]  /*1130*/  F2F.F64.F32 R162, R162 ;  /* 0x000000a200a27310 */ /* 0x004e700000201800 */
[----:B---3--:R-:W2:Y:S01]  /*1140*/  F2F.F64.F32 R158, R158 ;  /* 0x0000009e009e7310 */ /* 0x008ea20000201800 */
[----:B-1----:R-:W-:-:S07]  /*1150*/  DFMA R128, R164, R162, R128 ;  /* 0x000000a2a480722b */ /* 0x002fce0000000080 */
[----:B----4-:R-:W1:Y:S01]  /*1160*/  F2F.F64.F32 R154, R154 ;  /* 0x0000009a009a7310 */ /* 0x010e620000201800 */
[----:B--2---:R-:W-:-:S07]  /*1170*/  DFMA R130, R164, R158, R130 ;  /* 0x0000009ea482722b */ /* 0x004fce0000000082 */
[----:B-----5:R-:W2:Y:S01]  /*1180*/  F2F.F64.F32 R144, R144 ;  /* 0x0000009000907310 */ /* 0x020ea20000201800 */
[----:B-1----:R-:W-:-:S07]  /*1190*/  DFMA R124, R164, R154, R124 ;  /* 0x0000009aa47c722b */ /* 0x002fce000000007c */
[----:B0-----:R-:W0:Y:S01]  /*11a0*/  F2F.F64.F32 R146, R146 ;  /* 0x0000009200927310 */ /* 0x001e220000201800 */
[----:B--2---:R-:W-:-:S07]  /*11b0*/  DFMA R126, R164, R144, R126 ;  /* 0x00000090a47e722b */ /* 0x004fce000000007e */
        /* <DEDUP_REMOVED lines=35> */
[----:B0-----:R-:W-:Y:S01]  /*13f0*/  VIADD R157, R157, 0x200 ;  /* 0x000002009d9d7836 */ /* 0x001fe20000000000 */
        /* <DEDUP_REMOVED lines=77> */
.L_x_117:
[----:B------:R-:W1:Y:S01]  /*18d0*/  S2R R3, SR_TID.X ;  /* 0x0000000000037919 */ /* 0x000e620000002100 */
[----:B------:R-:W3:Y:S01]  /*18e0*/  S2UR UR4, SR_CTAID.X ;  /* 0x00000000000479c3 */ /* 0x000ee20000002500 */
[----:B------:R-:W4:Y:S01]  /*18f0*/  LDCU UR5, c[0x0][0x3a8] ;  /* 0x00007500ff0577ac */ /* 0x000f220008000800 */
[----:B0-----:R-:W0:Y:S01]  /*1900*/  S2R R5, SR_CTAID.Y ;  /* 0x0000000000057919 */ /* 0x001e220000002600 */
[----:B----4-:R-:W-:Y:S02]  /*1910*/  UISETP.NE.AND UP0, UPT, UR5, URZ, UPT ;  /* 0x000000ff0500728c */ /* 0x010fe4000bf05270 */
[----:B---3--:R-:W-:Y:S01]  /*1920*/  USHF.L.U32 UR4, UR4, 0x7, URZ ;  /* 0x0000000704047899 */ /* 0x008fe200080006ff */
[----:B-1----:R-:W-:Y:S02]  /*1930*/  SHF.R.U32.HI R2, RZ, 0x1, R3 ;  /* 0x00000001ff027819 */ /* 0x002fe40000011603 */
[----:B------:R-:W-:Y:S02]  /*1940*/  SHF.L.U32 R3, R3, 0x3, RZ ;  /* 0x0000000303037819 */ /* 0x000fe400000006ff */
[----:B------:R-:W-:-:S02]  /*1950*/  LOP3.LUT R2, R2, 0x1f8, RZ, 0xc0, !PT ;  /* 0x000001f802027812 */ /* 0x000fc400078ec0ff */
[----:B------:R-:W-:-:S03]  /*1960*/  LOP3.LUT R3, R3, 0x78, RZ, 0xc0, !PT ;  /* 0x0000007803037812 */ /* 0x000fc600078ec0ff */
[----:B0-----:R-:W-:Y:S01]  /*1970*/  IMAD R2, R5, 0x80, R2 ;  /* 0x0000008005027824 */ /* 0x001fe200078e0202 */
        /* <DEDUP_REMOVED lines=19> */
.L_x_225:
        /* <DEDUP_REMOVED lines=18> */
[----:B-1----:R-:W-:-:S04]  /*1bd0*/  IADD3 R30, P0, PT, R10, R12, RZ ;  /* 0x0000000c0a1e7210 */ /* 0x002fc80007f1e0ff */
[----:B------:R-:W-:-:S04]  /*1be0*/  IADD3.X R31, PT, PT, R11, R13, RZ, P0, !PT ;  /* 0x0000000d0b1f7210 */ /* 0x000fc800007fe4ff */
[----:B------:R-:W-:-:S04]  /*1bf0*/  LOP3.LUT R11, R31, UR5, RZ, 0xfc, !PT ;  /* 0x000000051f0b7c12 */ /* 0x000fc8000f8efcff */
[----:B------:R-:W-:-:S13]  /*1c00*/  ISETP.NE.U32.AND P0, PT, R11, RZ, PT ;  /* 0x000000ff0b00720c */ /* 0x000fda0003f05070 */
[----:B------:R-:W-:Y:S05]  /*1c10*/  @P0 BRA `(.L_x_132) ;  /* 0x0000000000500947 */ /* 0x000fea0003800000 */
[----:B------:R-:W1:Y:S01]  /*1c20*/  I2F.U32.RP R12, UR9 ;  /* 0x00000009000c7d06 */ /* 0x000e620008209000 */
[----:B------:R-:W-:-:S07]  /*1c30*/  ISETP.NE.U32.AND P1, PT, RZ, UR9, PT ;  /* 0x00000009ff007c0c */ /* 0x000fce000bf25070 */
[----:B-1----:R-:W1:Y:S02]  /*1c40*/  MUFU.RCP R12, R12 ;  /* 0x0000000c000c7308 */ /* 0x002e640000001000 */
[----:B-1----:R-:W-:-:S06]  /*1c50*/  VIADD R10, R12, 0xffffffe ;  /* 0x0ffffffe0c0a7836 */ /* 0x002fcc0000000000 */
        /* <DEDUP_REMOVED lines=10> */
[----:B------:R-:W-:-:S04]  /*1d00*/  @P0 IADD3 R13, PT, PT, R13, -UR9, RZ ;  /* 0x800000090d0d0c10 */ /* 0x000fc8000fffe0ff */
[----:B------:R-:W-:-:S13]  /*1d10*/  ISETP.GE.U32.AND P0, PT, R13, UR9, PT ;  /* 0x000000090d007c0c */ /* 0x000fda000bf06070 */
[----:B------:R-:W-:Y:S01]  /*1d20*/  @P0 VIADD R13, R13, -UR9 ;  /* 0x800000090d0d0c36 */ /* 0x000fe20008000000 */
[----:B------:R-:W-:-:S05]  /*1d30*/  @!P1 LOP3.LUT R13, RZ, UR9, RZ, 0x33, !PT ;  /* 0x00000009ff0d9c12 */ /* 0x000fca000f8e33ff */
[----:B------:R-:W-:Y:S01]  /*1d40*/  IMAD.MOV.U32 R10, RZ, RZ, R13 ;  /* 0x000000ffff0a7224 */ /* 0x000fe200078e000d */
[----:B------:R-:W-:Y:S06]  /*1d50*/  BRA `(.L_x_133) ;  /* 0x0000000000147947 */ /* 0x000fec0003800000 */
.L_x_132:
[----:B------:R-:W-:Y:S01]  /*1d60*/  IMAD.U32 R32, RZ, RZ, UR5 ;  /* 0x00000005ff207e24 */ /* 0x000fe2000f8e00ff */
[----:B------:R-:W-:-:S07]  /*1d70*/  MOV R33, 0x1d90 ;  /* 0x00001d9000217802 */ /* 0x000fce0000000f00 */
[----:B0-23--:R-:W-:Y:S05]  /*1d80*/  CALL.REL.NOINC `($__internal_1_$__cuda_sm20_rem_s64) ;  /* 0x0000004800387944 */ /* 0x00dfea0003c00000 */
[----:B------:R-:W-:Y:S01]  /*1d90*/  MOV R10, R18 ;  /* 0x00000012000a7202 */ /* 0x000fe20000000f00 */
[----:B------:R-:W-:-:S07]  /*1da0*/  IMAD.MOV.U32 R11, RZ, RZ, R19 ;  /* 0x000000ffff0b7224 */ /* 0x000fce00078e0013 */
.L_x_133:
[----:B0-----:R-:W-:Y:S05]  /*1db0*/  BSYNC.RECONVERGENT B2 ;  /* 0x0000000000027941 */ /* 0x001fea0003800200 */
.L_x_131:
        /* <DEDUP_REMOVED lines=25> */
.L_x_135:
[----:B------:R-:W-:Y:S01]  /*1f50*/  IMAD.U32 R32, RZ, RZ, UR5 ;  /* 0x00000005ff207e24 */ /* 0x000fe2000f8e00ff */
[----:B------:R-:W-:-:S07]  /*1f60*/  MOV R33, 0x1f80 ;  /* 0x00001f8000217802 */ /* 0x000fce0000000f00 */
[----:B--2---:R-:W-:Y:S05]  /*1f70*/  CALL.REL.NOINC `($__internal_1_$__cuda_sm20_rem_s64) ;  /* 0x0000004400bc7944 */ /* 0x004fea0003c00000 */
[----:B------:R-:W-:Y:S01]  /*1f80*/  MOV R10, R18 ;  /* 0x00000012000a7202 */ /* 0x000fe20000000f00 */
[----:B------:R-:W-:-:S07]  /*1f90*/  IMAD.MOV.U32 R11, RZ, RZ, R19 ;  /* 0x000000ffff0b7224 */ /* 0x000fce00078e0013 */
.L_x_136:
[----:B------:R-:W-:Y:S05]  /*1fa0*/  BSYNC.RECONVERGENT B2 ;  /* 0x0000000000027941 */ /* 0x000fea0003800200 */
.L_x_134:
[----:B------:R-:W0:Y:S02]  /*1fb0*/  I2F.S64 R11, R10 ;  /* 0x0000000a000b7312 */ /* 0x000e240000301400 */
[----:B0-----:R4:W-:Y:S02]  /*1fc0*/  STG.E desc[UR6][R8.64], R11 ;  /* 0x0000000b08007986 */ /* 0x0019e4000c101906 */
.L_x_130:
[----:B01----:R-:W-:Y:S05]  /*1fd0*/  BSYNC.RECONVERGENT B1 ;  /* 0x0000000000017941 */ /* 0x003fea0003800200 */
.L_x_129:
        /* <DEDUP_REMOVED lines=35> */
.L_x_140:
[----:B------:R-:W-:Y:S01]  /*2210*/  IMAD.U32 R32, RZ, RZ, UR5 ;  /* 0x00000005ff207e24 */ /* 0x000fe2000f8e00ff */
[----:B------:R-:W-:-:S07]  /*2220*/  MOV R33, 0x2240 ;  /* 0x0000224000217802 */ /* 0x000fce0000000f00 */
[----:B--23--:R-:W-:Y:S05]  /*2230*/  CALL.REL.NOINC `($__internal_1_$__cuda_sm20_rem_s64) ;  /* 0x00000044000c7944 */ /* 0x00cfea0003c00000 */
[----:B------:R-:W-:Y:S02]  /*2240*/  IMAD.MOV.U32 R10, RZ, RZ, R18 ;  /* 0x000000ffff0a7224 */ /* 0x000fe400078e0012 */
[----:B------:R-:W-:-:S07]  /*2250*/  IMAD.MOV.U32 R11, RZ, RZ, R19 ;  /* 0x000000ffff0b7224 */ /* 0x000fce00078e0013 */
.L_x_141:
[----:B------:R-:W-:Y:S05]  /*2260*/  BSYNC.RECONVERGENT B2 ;  /* 0x0000000000027941 */ /* 0x000fea0003800200 */
.L_x_139:
        /* <DEDUP_REMOVED lines=25> */
.L_x_143:
[----:B------:R-:W-:Y:S01]  /*2400*/  IMAD.U32 R32, RZ, RZ, UR5 ;  /* 0x00000005ff207e24 */ /* 0x000fe2000f8e00ff */
[----:B------:R-:W-:-:S07]  /*2410*/  MOV R33, 0x2430 ;  /* 0x0000243000217802 */ /* 0x000fce0000000f00 */
[----:B--2---:R-:W-:Y:S05]  /*2420*/  CALL.REL.NOINC `($__internal_1_$__cuda_sm20_rem_s64) ;  /* 0x0000004000907944 */ /* 0x004fea0003c00000 */
[----:B------:R-:W-:Y:S02]  /*2430*/  IMAD.MOV.U32 R10, RZ, RZ, R18 ;  /* 0x000000ffff0a7224 */ /* 0x000fe400078e0012 */
[----:B------:R-:W-:-:S07]  /*2440*/  IMAD.MOV.U32 R11, RZ, RZ, R19 ;  /* 0x000000ffff0b7224 */ /* 0x000fce00078e0013 */
.L_x_144:
[----:B------:R-:W-:Y:S05]  /*2450*/  BSYNC.RECONVERGENT B2 ;  /* 0x0000000000027941 */ /* 0x000fea0003800200 */
.L_x_142:
[----:B------:R-:W0:Y:S02]  /*2460*/  I2F.S64 R11, R10 ;  /* 0x0000000a000b7312 */ /* 0x000e240000301400 */
[----:B0-----:R0:W-:Y:S02]  /*2470*/  STG.E desc[UR6][R8.64], R11 ;  /* 0x0000000b08007986 */ /* 0x0011e4000c101906 */
.L_x_138:
[----:B------:R-:W-:Y:S05]  /*2480*/  BSYNC.RECONVERGENT B1 ;  /* 0x0000000000017941 */ /* 0x000fea0003800200 */
.L_x_137:
        /* <DEDUP_REMOVED lines=34> */
.L_x_147:
[----:B------:R-:W-:Y:S01]  /*26b0*/  IMAD.U32 R32, RZ, RZ, UR5 ;  /* 0x00000005ff207e24 */ /* 0x000fe2000f8e00ff */
[----:B------:R-:W-:-:S07]  /*26c0*/  MOV R33, 0x26e0 ;  /* 0x000026e000217802 */ /* 0x000fce0000000f00 */
[----:B--23--:R-:W-:Y:S05]  /*26d0*/  CALL.REL.NOINC `($__internal_1_$__cuda_sm20_rem_s64) ;  /* 0x0000003c00e47944 */ /* 0x00cfea0003c00000 */
[----:B------:R-:W-:Y:S01]  /*26e0*/  IMAD.MOV.U32 R10, RZ, RZ, R18 ;  /* 0x000000ffff0a7224 */ /* 0x000fe200078e0012 */
[----:B------:R-:W-:-:S07]  /*26f0*/  MOV R11, R19 ;  /* 0x00000013000b7202 */ /* 0x000fce0000000f00 */
.L_x_148:
[----:B------:R-:W-:Y:S05]  /*2700*/  BSYNC.RECONVERGENT B1 ;  /* 0x0000000000017941 */ /* 0x000fea0003800200 */
.L_x_146:
        /* <DEDUP_REMOVED lines=25> */
.L_x_150:
[----:B------:R-:W-:Y:S01]  /*28a0*/  IMAD.U32 R32, RZ, RZ, UR5 ;  /* 0x00000005ff207e24 */ /* 0x000fe2000f8e00ff */
[----:B------:R-:W-:-:S07]  /*28b0*/  MOV R33, 0x28d0 ;  /* 0x000028d000217802 */ /* 0x000fce0000000f00 */
[----:B--2---:R-:W-:Y:S05]  /*28c0*/  CALL.REL.NOINC `($__internal_1_$__cuda_sm20_rem_s64) ;  /* 0x0000003c00687944 */ /* 0x004fea0003c00000 */
[----:B------:R-:W-:Y:S01]  /*28d0*/  IMAD.MOV.U32 R10, RZ, RZ, R18 ;  /* 0x000000ffff0a7224 */ /* 0x000fe200078e0012 */
[----:B------:R-:W-:-:S07]  /*28e0*/  MOV R11, R19 ;  /* 0x00000013000b7202 */ /* 0x000fce0000000f00 */
.L_x_151:
[----:B------:R-:W-:Y:S05]  /*28f0*/  BSYNC.RECONVERGENT B1 ;  /* 0x0000000000017941 */ /* 0x000fea0003800200 */
.L_x_149:
[----:B------:R-:W0:Y:S02]  /*2900*/  I2F.S64 R11, R10 ;  /* 0x0000000a000b7312 */ /* 0x000e240000301400 */
[----:B0-----:R1:W-:Y:S01]  /*2910*/  STG.E desc[UR6][R8.64], R11 ;  /* 0x0000000b08007986 */ /* 0x0013e2000c101906 */
[----:B------:R-:W-:Y:S05]  /*2920*/  BRA `(.L_x_145) ;  /* 0x0000001000547947 */ /* 0x000fea0003800000 */
.L_x_128:
[----:B------:R-:W-:Y:S01]  /*2930*/  VIADD R15, R3, 0xfffffffd ;  /* 0xfffffffd030f7836 */ /* 0x000fe20000000000 */
[----:B------:R-:W4:Y:S03]  /*2940*/  LDL.128 R8, [R0+-0x20] ;  /* 0xffffe00000087983 */ /* 0x000f260000100c00 */
        /* <DEDUP_REMOVED lines=11> */
[----:B------:R-:W-:Y:S01]  /*2a00*/  HFMA2 R8, -RZ, RZ, 0, 0 ;  /* 0x00000000ff087431 */ /* 0x000fe200000001ff */
        /* <DEDUP_REMOVED lines=17> */
.L_x_153:
[----:B------:R-:W-:Y:S02]  /*2b20*/  MOV R32, UR5 ;  /* 0x0000000500207c02 */ /* 0x000fe40008000f00 */
[----:B------:R-:W-:-:S07]  /*2b30*/  MOV R33, 0x2b50 ;  /* 0x00002b5000217802 */ /* 0x000fce0000000f00 */
[----:B0-23--:R-:W-:Y:S05]  /*2b40*/  CALL.REL.NOINC `($__internal_1_$__cuda_sm20_rem_s64) ;  /* 0x0000003800c87944 */ /* 0x00dfea0003c00000 */
[----:B------:R-:W-:Y:S02]  /*2b50*/  IMAD.MOV.U32 R8, RZ, RZ, R18 ;  /* 0x000000ffff087224 */ /* 0x000fe400078e0012 */
[----:B------:R-:W-:-:S07]  /*2b60*/  IMAD.MOV.U32 R9, RZ, RZ, R19 ;  /* 0x000000ffff097224 */ /* 0x000fce00078e0013 */
.L_x_154:
[----:B0-----:R-:W-:Y:S05]  /*2b70*/  BSYNC.RECONVERGENT B1 ;  /* 0x0000000000017941 */ /* 0x001fea0003800200 */
.L_x_152:
        /* <DEDUP_REMOVED lines=25> */
.L_x_156:
[----:B------:R-:W-:Y:S02]  /*2d10*/  MOV R32, UR5 ;  /* 0x0000000500207c02 */ /* 0x000fe40008000f00 */
[----:B------:R-:W-:-:S07]  /*2d20*/  MOV R33, 0x2d40 ;  /* 0x00002d4000217802 */ /* 0x000fce0000000f00 */
[----:B--2---:R-:W-:Y:S05]  /*2d30*/  CALL.REL.NOINC `($__internal_1_$__cuda_sm20_rem_s64) ;  /* 0x00000038004c7944 */ /* 0x004fea0003c00000 */
[----:B------:R-:W-:Y:S02]  /*2d40*/  IMAD.MOV.U32 R8, RZ, RZ, R18 ;  /* 0x000000ffff087224 */ /* 0x000fe400078e0012 */
[----:B------:R-:W-:-:S07]  /*2d50*/  IMAD.MOV.U32 R9, RZ, RZ, R19 ;  /* 0x000000ffff097224 */ /* 0x000fce00078e0013 */
.L_x_157:
[----:B------:R-:W-:Y:S05]  /*2d60*/  BSYNC.RECONVERGENT B1 ;  /* 0x0000000000017941 */ /* 0x000fea0003800200 */
.L_x_155:
        /* <DEDUP_REMOVED lines=32> */
.L_x_159:
[----:B------:R-:W-:Y:S01]  /*2f70*/  IMAD.U32 R32, RZ, RZ, UR5 ;  /* 0x00000005ff207e24 */ /* 0x000fe2000f8e00ff */
[----:B------:R-:W-:-:S07]  /*2f80*/  MOV R33, 0x2fa0 ;  /* 0x00002fa000217802 */ /* 0x000fce0000000f00 */
[----:B--2---:R-:W-:Y:S05]  /*2f90*/  CALL.REL.NOINC `($__internal_1_$__cuda_sm20_rem_s64) ;  /* 0x0000003400b47944 */ /* 0x004fea0003c00000 */
[----:B------:R-:W-:Y:S02]  /*2fa0*/  IMAD.MOV.U32 R8, RZ, RZ, R18 ;  /* 0x000000ffff087224 */ /* 0x000fe400078e0012 */
[----:B------:R-:W-:-:S07]  /*2fb0*/  IMAD.MOV.U32 R9, RZ, RZ, R19 ;  /* 0x000000ffff097224 */ /* 0x000fce00078e0013 */
.L_x_160:
[----:B------:R-:W-:Y:S05]  /*2fc0*/  BSYNC.RECONVERGENT B1 ;  /* 0x0000000000017941 */ /* 0x000fea0003800200 */
.L_x_158:
        /* <DEDUP_REMOVED lines=22> */
[-C--:B------:R-:W-:Y:S02]  /*3130*/  @P0 IADD3 R16, PT, PT, R16, -R6.reuse, RZ ;  /* 0x8000000610100210 */ /* 0x080fe40007ffe0ff */
[----:B------:R-:W-:Y:S01]  /*3140*/  @!P1 LOP3.LUT R16, RZ, R6, RZ, 0x33, !PT ;  /* 0x00000006ff109212 */ /* 0x000fe200078e33ff */
[----:B------:R-:W-:Y:S06]  /*3150*/  BRA `(.L_x_163) ;  /* 0x0000000000147947 */ /* 0x000fec0003800000 */
.L_x_162:
[----:B------:R-:W-:Y:S01]  /*3160*/  IMAD.U32 R32, RZ, RZ, UR5 ;  /* 0x00000005ff207e24 */ /* 0x000fe2000f8e00ff */
[----:B------:R-:W-:-:S07]  /*3170*/  MOV R33, 0x3190 ;  /* 0x0000319000217802 */ /* 0x000fce0000000f00 */
[----:B--2---:R-:W-:Y:S05]  /*3180*/  CALL.REL.NOINC `($__internal_1_$__cuda_sm20_rem_s64) ;  /* 0x0000003400387944 */ /* 0x004fea0003c00000 */
[----:B------:R-:W-:Y:S02]  /*3190*/  IMAD.MOV.U32 R16, RZ, RZ, R18 ;  /* 0x000000ffff107224 */ /* 0x000fe400078e0012 */
[----:B------:R-:W-:-:S07]  /*31a0*/  IMAD.MOV.U32 R17, RZ, RZ, R19 ;  /* 0x000000ffff117224 */ /* 0x000fce00078e0013 */
.L_x_163:
[----:B------:R-:W-:Y:S05]  /*31b0*/  BSYNC.RECONVERGENT B1 ;  /* 0x0000000000017941 */ /* 0x000fea0003800200 */
.L_x_161:
[----:B------:R-:W0:Y:S01]  /*31c0*/  I2F.S64 R17, R16 ;  /* 0x0000001000117312 */ /* 0x000e220000301400 */
[----:B------:R-:W-:Y:S01]  /*31d0*/  IADD3 R15, PT, PT, R3, -0x1, RZ ;  /* 0xffffffff030f7810 */ /* 0x000fe20007ffe0ff */
[----:B------:R-:W3:Y:S04]  /*31e0*/  LDL.128 R8, [R0+-0x10] ;  /* 0xfffff00000087983 */ /* 0x000ee80000100c00 */
        /* <DEDUP_REMOVED lines=30> */
.L_x_165:
[----:B------:R-:W-:Y:S01]  /*33d0*/  IMAD.U32 R32, RZ, RZ, UR5 ;  /* 0x00000005ff207e24 */ /* 0x000fe2000f8e00ff */
[----:B------:R-:W-:-:S07]  /*33e0*/  MOV R33, 0x3400 ;  /* 0x0000340000217802 */ /* 0x000fce0000000f00 */
[----:B--2---:R-:W-:Y:S05]  /*33f0*/  CALL.REL.NOINC `($__internal_1_$__cuda_sm20_rem_s64) ;  /* 0x00000030009c7944 */ /* 0x004fea0003c00000 */
[----:B------:R-:W-:Y:S01]  /*3400*/  MOV R8, R18 ;  /* 0x0000001200087202 */ /* 0x000fe20000000f00 */
[----:B------:R-:W-:-:S07]  /*3410*/  IMAD.MOV.U32 R9, RZ, RZ, R19 ;  /* 0x000000ffff097224 */ /* 0x000fce00078e0013 */
.L_x_166:
[----:B------:R-:W-:Y:S05]  /*3420*/  BSYNC.RECONVERGENT B1 ;  /* 0x0000000000017941 */ /* 0x000fea0003800200 */
.L_x_164:
        /* <DEDUP_REMOVED lines=25> */
.L_x_168:
[----:B------:R-:W-:Y:S01]  /*35c0*/  IMAD.U32 R32, RZ, RZ, UR5 ;  /* 0x00000005ff207e24 */ /* 0x000fe2000f8e00ff */
[----:B------:R-:W-:-:S07]  /*35d0*/  MOV R33, 0x35f0 ;  /* 0x000035f000217802 */ /* 0x000fce0000000f00 */
[----:B--2---:R-:W-:Y:S05]  /*35e0*/  CALL.REL.NOINC `($__internal_1_$__cuda_sm20_rem_s64) ;  /* 0x0000003000207944 */ /* 0x004fea0003c00000 */
[----:B------:R-:W-:Y:S01]  /*35f0*/  MOV R12, R18 ;  /* 0x00000012000c7202 */ /* 0x000fe20000000f00 */
[----:B------:R-:W-:-:S07]  /*3600*/  IMAD.MOV.U32 R13, RZ, RZ, R19 ;  /* 0x000000ffff0d7224 */ /* 0x000fce00078e0013 */
.L_x_169:
[----:B------:R-:W-:Y:S05]  /*3610*/  BSYNC.RECONVERGENT B1 ;  /* 0x0000000000017941 */ /* 0x000fea0003800200 */
.L_x_167:
        /* <DEDUP_REMOVED lines=31> */
.L_x_171:
[----:B------:R-:W-:Y:S02]  /*3810*/  MOV R32, UR5 ;  /* 0x0000000500207c02 */ /* 0x000fe40008000f00 */
[----:B------:R-:W-:-:S07]  /*3820*/  MOV R33, 0x3840 ;  /* 0x0000384000217802 */ /* 0x000fce0000000f00 */
[----:B--2---:R-:W-:Y:S05]  /*3830*/  CALL.REL.NOINC `($__internal_1_$__cuda_sm20_rem_s64) ;  /* 0x0000002c008c7944 */ /* 0x004fea0003c00000 */
[----:B------:R-:W-:Y:S02]  /*3840*/  IMAD.MOV.U32 R10, RZ, RZ, R18 ;  /* 0x000000ffff0a7224 */ /* 0x000fe400078e0012 */
[----:B------:R-:W-:-:S07]  /*3850*/  IMAD.MOV.U32 R11, RZ, RZ, R19 ;  /* 0x000000ffff0b7224 */ /* 0x000fce00078e0013 */
.L_x_172:
[----:B------:R-:W-:Y:S05]  /*3860*/  BSYNC.RECONVERGENT B1 ;  /* 0x0000000000017941 */ /* 0x000fea0003800200 */
.L_x_170:
[----:B------:R-:W-:Y:S01]  /*3870*/  IADD3 R30, P0, PT, R10, R6, RZ ;  /* 0x000000060a1e7210 */ /* 0x000fe20007f1e0ff */
        /* <DEDUP_REMOVED lines=24> */
.L_x_174:
[----:B------:R-:W-:Y:S02]  /*3a00*/  MOV R32, UR5 ;  /* 0x0000000500207c02 */ /* 0x000fe40008000f00 */
[----:B------:R-:W-:-:S07]  /*3a10*/  MOV R33, 0x3a30 ;  /* 0x00003a3000217802 */ /* 0x000fce0000000f00 */
[----:B--2---:R-:W-:Y:S05]  /*3a20*/  CALL.REL.NOINC `($__internal_1_$__cuda_sm20_rem_s64) ;  /* 0x0000002c00107944 */ /* 0x004fea0003c00000 */
[----:B------:R-:W-:Y:S02]  /*3a30*/  IMAD.MOV.U32 R10, RZ, RZ, R18 ;  /* 0x000000ffff0a7224 */ /* 0x000fe400078e0012 */
[----:B------:R-:W-:-:S07]  /*3a40*/  IMAD.MOV.U32 R11, RZ, RZ, R19 ;  /* 0x000000ffff0b7224 */ /* 0x000fce00078e0013 */
.L_x_175:
[----:B------:R-:W-:Y:S05]  /*3a50*/  BSYNC.RECONVERGENT B1 ;  /* 0x0000000000017941 */ /* 0x000fea0003800200 */
.L_x_173:
[----:B------:R-:W0:Y:S02]  /*3a60*/  I2F.S64 R11, R10 ;  /* 0x0000000a000b7312 */ /* 0x000e240000301400 */
[----:B0-----:R0:W-:Y:S02]  /*3a70*/  STG.E desc[UR6][R8.64], R11 ;  /* 0x0000000b08007986 */ /* 0x0011e4000c101906 */
.L_x_145:
[----:B------:R-:W-:Y:S05]  /*3a80*/  BSYNC.RECONVERGENT B0 ;  /* 0x0000000000007941 */ /* 0x000fea0003800200 */
.L_x_127:
        /* <DEDUP_REMOVED lines=39> */
.L_x_181:
[----:B------:R-:W-:Y:S01]  /*3d00*/  IMAD.U32 R32, RZ, RZ, UR5 ;  /* 0x00000005ff207e24 */ /* 0x000fe2000f8e00ff */
[----:B------:R-:W-:-:S07]  /*3d10*/  MOV R33, 0x3d30 ;  /* 0x00003d3000217802 */ /* 0x000fce0000000f00 */
[----:B--23--:R-:W-:Y:S05]  /*3d20*/  CALL.REL.NOINC `($__internal_1_$__cuda_sm20_rem_s64) ;  /* 0x0000002800507944 */ /* 0x00cfea0003c00000 */
[----:B------:R-:W-:Y:S02]  /*3d30*/  IMAD.MOV.U32 R10, RZ, RZ, R18 ;  /* 0x000000ffff0a7224 */ /* 0x000fe400078e0012 */
[----:B------:R-:W-:-:S07]  /*3d40*/  IMAD.MOV.U32 R11, RZ, RZ, R19 ;  /* 0x000000ffff0b7224 */ /* 0x000fce00078e0013 */
.L_x_182:
[----:B------:R-:W-:Y:S05]  /*3d50*/  BSYNC.RECONVERGENT B2 ;  /* 0x0000000000027941 */ /* 0x000fea0003800200 */
.L_x_180:
        /* <DEDUP_REMOVED lines=25> */
.L_x_184:
[----:B------:R-:W-:Y:S01]  /*3ef0*/  IMAD.U32 R32, RZ, RZ, UR5 ;  /* 0x00000005ff207e24 */ /* 0x000fe2000f8e00ff */
[----:B------:R-:W-:-:S07]  /*3f00*/  MOV R33, 0x3f20 ;  /* 0x00003f2000217802 */ /* 0x000fce0000000f00 */
[----:B--2---:R-:W-:Y:S05]  /*3f10*/  CALL.REL.NOINC `($__internal_1_$__cuda_sm20_rem_s64) ;  /* 0x0000002400d47944 */ /* 0x004fea0003c00000 */
[----:B------:R-:W-:Y:S02]  /*3f20*/  IMAD.MOV.U32 R10, RZ, RZ, R18 ;  /* 0x000000ffff0a7224 */ /* 0x000fe400078e0012 */
[----:B------:R-:W-:-:S07]  /*3f30*/  IMAD.MOV.U32 R11, RZ, RZ, R19 ;  /* 0x000000ffff0b7224 */ /* 0x000fce00078e0013 */
.L_x_185:
[----:B------:R-:W-:Y:S05]  /*3f40*/  BSYNC.RECONVERGENT B2 ;  /* 0x0000000000027941 */ /* 0x000fea0003800200 */
.L_x_183:
[----:B------:R-:W0:Y:S02]  /*3f50*/  I2F.S64 R11, R10 ;  /* 0x0000000a000b7312 */ /* 0x000e240000301400 */
[----:B0-----:R0:W-:Y:S02]  /*3f60*/  STG.E desc[UR6][R8.64], R11 ;  /* 0x0000000b08007986 */ /* 0x0011e4000c101906 */
.L_x_179:
[----:B------:R-:W-:Y:S05]  /*3f70*/  BSYNC.RECONVERGENT B1 ;  /* 0x0000000000017941 */ /* 0x000fea0003800200 */
.L_x_178:
[----:B------:R-:W-:Y:S01]  /*3f80*/  ISETP.GE.U32.AND P0, PT, R21, UR11, PT ;  /* 0x0000000b15007c0c */ /* 0x000fe2000bf06070 */
[----:B------:R-:W-:Y:S03]  /*3f90*/  BSSY.RECONVERGENT B1, `(.L_x_186) ;  /* 0x0000049000017945 */ /* 0x000fe60003800200 */
[----:B------:R-:W-:-:S13]  /*3fa0*/  ISETP.GE.U32.OR P0, PT, R2, UR10, P0 ;  /* 0x0000000a02007c0c */ /* 0x000fda0008706470 */
[----:B------:R-:W-:Y:S05]  /*3fb0*/  @P0 BRA `(.L_x_187) ;  /* 0x0000000400180947 */ /* 0x000fea0003800000 */
[----:B01--4-:R-:W-:Y:S01]  /*3fc0*/  IADD3 R9, PT, PT, R3, 0x2, RZ ;  /* 0x0000000203097810 */ /* 0x013fe20007ffe0ff */
[----:B------:R-:W4:Y:S04]  /*3fd0*/  LDL.64 R12, [R0+0x8] ;  /* 0x00000800000c7983 */ /* 0x000f280000100a00 */
        /* <DEDUP_REMOVED lines=29> */
.L_x_189:
[----:B------:R-:W-:Y:S01]  /*41b0*/  IMAD.U32 R32, RZ, RZ, UR5 ;  /* 0x00000005ff207e24 */ /* 0x000fe2000f8e00ff */
[----:B------:R-:W-:-:S07]  /*41c0*/  MOV R33, 0x41e0 ;  /* 0x000041e000217802 */ /* 0x000fce0000000f00 */
[----:B--23--:R-:W-:Y:S05]  /*41d0*/  CALL.REL.NOINC `($__internal_1_$__cuda_sm20_rem_s64) ;  /* 0x0000002400247944 */ /* 0x00cfea0003c00000 */
[----:B------:R-:W-:Y:S01]  /*41e0*/  MOV R10, R18 ;  /* 0x00000012000a7202 */ /* 0x000fe20000000f00 */
[----:B------:R-:W-:-:S07]  /*41f0*/  IMAD.MOV.U32 R11, RZ, RZ, R19 ;  /* 0x000000ffff0b7224 */ /* 0x000fce00078e0013 */
.L_x_190:
[----:B------:R-:W-:Y:S05]  /*4200*/  BSYNC.RECONVERGENT B2 ;  /* 0x0000000000027941 */ /* 0x000fea0003800200 */
.L_x_188:
        /* <DEDUP_REMOVED lines=25> */
.L_x_192:
[----:B------:R-:W-:Y:S01]  /*43a0*/  IMAD.U32 R32, RZ, RZ, UR5 ;  /* 0x00000005ff207e24 */ /* 0x000fe2000f8e00ff */
[----:B------:R-:W-:-:S07]  /*43b0*/  MOV R33, 0x43d0 ;  /* 0x000043d000217802 */ /* 0x000fce0000000f00 */
[----:B--2---:R-:W-:Y:S05]  /*43c0*/  CALL.REL.NOINC `($__internal_1_$__cuda_sm20_rem_s64) ;  /* 0x0000002000a87944 */ /* 0x004fea0003c00000 */
[----:B------:R-:W-:Y:S01]  /*43d0*/  MOV R10, R18 ;  /* 0x00000012000a7202 */ /* 0x000fe20000000f00 */
[----:B------:R-:W-:-:S07]  /*43e0*/  IMAD.MOV.U32 R11, RZ, RZ, R19 ;  /* 0x000000ffff0b7224 */ /* 0x000fce00078e0013 */
.L_x_193:
[----:B------:R-:W-:Y:S05]  /*43f0*/  BSYNC.RECONVERGENT B2 ;  /* 0x0000000000027941 */ /* 0x000fea0003800200 */
.L_x_191:
[----:B------:R-:W0:Y:S02]  /*4400*/  I2F.S64 R11, R10 ;  /* 0x0000000a000b7312 */ /* 0x000e240000301400 */
[----:B0-----:R0:W-:Y:S02]  /*4410*/  STG.E desc[UR6][R8.64], R11 ;  /* 0x0000000b08007986 */ /* 0x0011e4000c101906 */
.L_x_187:
[----:B------:R-:W-:Y:S05]  /*4420*/  BSYNC.RECONVERGENT B1 ;  /* 0x0000000000017941 */ /* 0x000fea0003800200 */
.L_x_186:
        /* <DEDUP_REMOVED lines=34> */
.L_x_196:
[----:B------:R-:W-:Y:S01]  /*4650*/  IMAD.U32 R32, RZ, RZ, UR5 ;  /* 0x00000005ff207e24 */ /* 0x000fe2000f8e00ff */
[----:B------:R-:W-:-:S07]  /*4660*/  MOV R33, 0x4680 ;  /* 0x0000468000217802 */ /* 0x000fce0000000f00 */
[----:B--23--:R-:W-:Y:S05]  /*4670*/  CALL.REL.NOINC `($__internal_1_$__cuda_sm20_rem_s64) ;  /* 0x0000001c00fc7944 */ /* 0x00cfea0003c00000 */
[----:B------:R-:W-:Y:S02]  /*4680*/  IMAD.MOV.U32 R10, RZ, RZ, R18 ;  /* 0x000000ffff0a7224 */ /* 0x000fe400078e0012 */
[----:B------:R-:W-:-:S07]  /*4690*/  IMAD.MOV.U32 R11, RZ, RZ, R19 ;  /* 0x000000ffff0b7224 */ /* 0x000fce00078e0013 */
.L_x_197:
[----:B------:R-:W-:Y:S05]  /*46a0*/  BSYNC.RECONVERGENT B1 ;  /* 0x0000000000017941 */ /* 0x000fea0003800200 */
.L_x_195:
        /* <DEDUP_REMOVED lines=25> */
.L_x_199:
[----:B------:R-:W-:Y:S01]  /*4840*/  IMAD.U32 R32, RZ, RZ, UR5 ;  /* 0x00000005ff207e24 */ /* 0x000fe2000f8e00ff */
[----:B------:R-:W-:-:S07]  /*4850*/  MOV R33, 0x4870 ;  /* 0x0000487000217802 */ /* 0x000fce0000000f00 */
[----:B--2---:R-:W-:Y:S05]  /*4860*/  CALL.REL.NOINC `($__internal_1_$__cuda_sm20_rem_s64) ;  /* 0x0000001c00807944 */ /* 0x004fea0003c00000 */
[----:B------:R-:W-:Y:S02]  /*4870*/  IMAD.MOV.U32 R10, RZ, RZ, R18 ;  /* 0x000000ffff0a7224 */ /* 0x000fe400078e0012 */
[----:B------:R-:W-:-:S07]  /*4880*/  IMAD.MOV.U32 R11, RZ, RZ, R19 ;  /* 0x000000ffff0b7224 */ /* 0x000fce00078e0013 */
.L_x_200:
[----:B------:R-:W-:Y:S05]  /*4890*/  BSYNC.RECONVERGENT B1 ;  /* 0x0000000000017941 */ /* 0x000fea0003800200 */
.L_x_198:
[----:B------:R-:W0:Y:S02]  /*48a0*/  I2F.S64 R11, R10 ;  /* 0x0000000a000b7312 */ /* 0x000e240000301400 */
[----:B0-----:R0:W-:Y:S01]  /*48b0*/  STG.E desc[UR6][R8.64], R11 ;  /* 0x0000000b08007986 */ /* 0x0011e2000c101906 */
[----:B------:R-:W-:Y:S05]  /*48c0*/  BRA `(.L_x_194) ;  /* 0x0000001000587947 */ /* 0x000fea0003800000 */
.L_x_177:
[----:B------:R-:W-:Y:S01]  /*48d0*/  IADD3 R15, PT, PT, R3, 0x1, RZ ;  /* 0x00000001030f7810 */ /* 0x000fe20007ffe0ff */
[----:B01--4-:R-:W4:Y:S04]  /*48e0*/  LDL.128 R8, [R0] ;  /* 0x0000000000087983 */ /* 0x013f280000100c00 */
        /* <DEDUP_REMOVED lines=18> */
[----:B------:R-:W-:Y:S01]  /*4a10*/  IMAD.HI.U32 R13, R9, R13, R8 ;  /* 0x0000000d090d7227 */ /* 0x000fe200078e0008 */
[----:B------:R-:W-:-:S05]  /*4a20*/  MOV R9, RZ ;  /* 0x000000ff00097202 */ /* 0x000fca0000000f00 */
        /* <DEDUP_REMOVED lines=9> */
.L_x_202:
[----:B------:R-:W-:Y:S01]  /*4ac0*/  IMAD.U32 R32, RZ, RZ, UR5 ;  /* 0x00000005ff207e24 */ /* 0x000fe2000f8e00ff */
[----:B------:R-:W-:-:S07]  /*4ad0*/  MOV R33, 0x4af0 ;  /* 0x00004af000217802 */ /* 0x000fce0000000f00 */
[----:B--23--:R-:W-:Y:S05]  /*4ae0*/  CALL.REL.NOINC `($__internal_1_$__cuda_sm20_rem_s64) ;  /* 0x0000001800e07944 */ /* 0x00cfea0003c00000 */
[----:B------:R-:W-:Y:S02]  /*4af0*/  IMAD.MOV.U32 R8, RZ, RZ, R18 ;  /* 0x000000ffff087224 */ /* 0x000fe400078e0012 */
[----:B------:R-:W-:-:S07]  /*4b00*/  IMAD.MOV.U32 R9, RZ, RZ, R19 ;  /* 0x000000ffff097224 */ /* 0x000fce00078e0013 */
.L_x_203:
[----:B------:R-:W-:Y:S05]  /*4b10*/  BSYNC.RECONVERGENT B1 ;  /* 0x0000000000017941 */ /* 0x000fea0003800200 */
.L_x_201:
        /* <DEDUP_REMOVED lines=25> */
.L_x_205:
[----:B------:R-:W-:Y:S01]  /*4cb0*/  IMAD.U32 R32, RZ, RZ, UR5 ;  /* 0x00000005ff207e24 */ /* 0x000fe2000f8e00ff */
[----:B------:R-:W-:-:S07]  /*4cc0*/  MOV R33, 0x4ce0 ;  /* 0x00004ce000217802 */ /* 0x000fce0000000f00 */
[----:B--2---:R-:W-:Y:S05]  /*4cd0*/  CALL.REL.NOINC `($__internal_1_$__cuda_sm20_rem_s64) ;  /* 0x0000001800647944 */ /* 0x004fea0003c00000 */
[----:B------:R-:W-:Y:S01]  /*4ce0*/  MOV R8, R18 ;  /* 0x0000001200087202 */ /* 0x000fe20000000f00 */
[----:B------:R-:W-:-:S07]  /*4cf0*/  IMAD.MOV.U32 R9, RZ, RZ, R19 ;  /* 0x000000ffff097224 */ /* 0x000fce00078e0013 */
.L_x_206:
[----:B------:R-:W-:Y:S05]  /*4d00*/  BSYNC.RECONVERGENT B1 ;  /* 0x0000000000017941 */ /* 0x000fea0003800200 */
.L_x_204:
        /* <DEDUP_REMOVED lines=32> */
.L_x_208:
[----:B------:R-:W-:Y:S01]  /*4f10*/  IMAD.U32 R32, RZ, RZ, UR5 ;  /* 0x00000005ff207e24 */ /* 0x000fe2000f8e00ff */
[----:B------:R-:W-:-:S07]  /*4f20*/  MOV R33, 0x4f40 ;  /* 0x00004f4000217802 */ /* 0x000fce0000000f00 */
[----:B--2---:R-:W-:Y:S05]  /*4f30*/  CALL.REL.NOINC `($__internal_1_$__cuda_sm20_rem_s64) ;  /* 0x0000001400cc7944 */ /* 0x004fea0003c00000 */
[----:B------:R-:W-:Y:S01]  /*4f40*/  MOV R8, R18 ;  /* 0x0000001200087202 */ /* 0x000fe20000000f00 */
[----:B------:R-:W-:-:S07]  /*4f50*/  IMAD.MOV.U32 R9, RZ, RZ, R19 ;  /* 0x000000ffff097224 */ /* 0x000fce00078e0013 */
.L_x_209:
[----:B------:R-:W-:Y:S05]  /*4f60*/  BSYNC.RECONVERGENT B1 ;  /* 0x0000000000017941 */ /* 0x000fea0003800200 */
.L_x_207:
        /* <DEDUP_REMOVED lines=8> */
[----:B------:R-:W-:Y:S02]  /*4ff0*/  ISETP.NE.U32.AND P1, PT, R6, RZ, PT ;  /* 0x000000ff0600720c */ /* 0x000fe40003f25070 */
[----:B------:R-:W-:-:S04]  /*5000*/  MOV R17, RZ ;  /* 0x000000ff00117202 */ /* 0x000fc80000000f00 */
        /* <DEDUP_REMOVED lines=15> */
.L_x_211:
[----:B------:R-:W-:Y:S01]  /*5100*/  IMAD.U32 R32, RZ, RZ, UR5 ;  /* 0x00000005ff207e24 */ /* 0x000fe2000f8e00ff */
[----:B------:R-:W-:-:S07]  /*5110*/  MOV R33, 0x5130 ;  /* 0x0000513000217802 */ /* 0x000fce0000000f00 */
[----:B--2---:R-:W-:Y:S05]  /*5120*/  CALL.REL.NOINC `($__internal_1_$__cuda_sm20_rem_s64) ;  /* 0x0000001400507944 */ /* 0x004fea0003c00000 */
[----:B------:R-:W-:Y:S02]  /*5130*/  IMAD.MOV.U32 R16, RZ, RZ, R18 ;  /* 0x000000ffff107224 */ /* 0x000fe400078e0012 */
[----:B------:R-:W-:-:S07]  /*5140*/  IMAD.MOV.U32 R17, RZ, RZ, R19 ;  /* 0x000000ffff117224 */ /* 0x000fce00078e0013 */
.L_x_212:
[----:B------:R-:W-:Y:S05]  /*5150*/  BSYNC.RECONVERGENT B1 ;  /* 0x0000000000017941 */ /* 0x000fea0003800200 */
.L_x_210:
[----:B------:R-:W0:Y:S01]  /*5160*/  I2F.S64 R17, R16 ;  /* 0x0000001000117312 */ /* 0x000e220000301400 */
[----:B------:R-:W-:Y:S01]  /*5170*/  IADD3 R15, PT, PT, R3, 0x3, RZ ;  /* 0x00000003030f7810 */ /* 0x000fe20007ffe0ff */
[----:B------:R-:W3:Y:S04]  /*5180*/  LDL.128 R8, [R0+0x10] ;  /* 0x0000100000087983 */ /* 0x000ee80000100c00 */
        /* <DEDUP_REMOVED lines=30> */
.L_x_214:
[----:B------:R-:W-:Y:S01]  /*5370*/  IMAD.U32 R32, RZ, RZ, UR5 ;  /* 0x00000005ff207e24 */ /* 0x000fe2000f8e00ff */
[----:B------:R-:W-:-:S07]  /*5380*/  MOV R33, 0x53a0 ;  /* 0x000053a000217802 */ /* 0x000fce0000000f00 */
[----:B--2---:R-:W-:Y:S05]  /*5390*/  CALL.REL.NOINC `($__internal_1_$__cuda_sm20_rem_s64) ;  /* 0x0000001000b47944 */ /* 0x004fea0003c00000 */
[----:B------:R-:W-:Y:S02]  /*53a0*/  IMAD.MOV.U32 R8, RZ, RZ, R18 ;  /* 0x000000ffff087224 */ /* 0x000fe400078e0012 */
[----:B------:R-:W-:-:S07]  /*53b0*/  IMAD.MOV.U32 R9, RZ, RZ, R19 ;  /* 0x000000ffff097224 */ /* 0x000fce00078e0013 */
.L_x_215:
[----:B------:R-:W-:Y:S05]  /*53c0*/  BSYNC.RECONVERGENT B1 ;  /* 0x0000000000017941 */ /* 0x000fea0003800200 */
.L_x_213:
        /* <DEDUP_REMOVED lines=25> */
.L_x_217:
[----:B------:R-:W-:Y:S01]  /*5560*/  IMAD.U32 R32, RZ, RZ, UR5 ;  /* 0x00000005ff207e24 */ /* 0x000fe2000f8e00ff */
[----:B------:R-:W-:-:S07]  /*5570*/  MOV R33, 0x5590 ;  /* 0x0000559000217802 */ /* 0x000fce0000000f00 */
[----:B--2---:R-:W-:Y:S05]  /*5580*/  CALL.REL.NOINC `($__internal_1_$__cuda_sm20_rem_s64) ;  /* 0x0000001000387944 */ /* 0x004fea0003c00000 */
[----:B------:R-:W-:Y:S01]  /*5590*/  MOV R12, R18 ;  /* 0x00000012000c7202 */ /* 0x000fe20000000f00 */
[----:B------:R-:W-:-:S07]  /*55a0*/  IMAD.MOV.U32 R13, RZ, RZ, R19 ;  /* 0x000000ffff0d7224 */ /* 0x000fce00078e0013 */
.L_x_218:
[----:B------:R-:W-:Y:S05]  /*55b0*/  BSYNC.RECONVERGENT B1 ;  /* 0x0000000000017941 */ /* 0x000fea0003800200 */
.L_x_216:
        /* <DEDUP_REMOVED lines=32> */
.L_x_220:
[----:B------:R-:W-:Y:S01]  /*57c0*/  IMAD.U32 R32, RZ, RZ, UR5 ;  /* 0x00000005ff207e24 */ /* 0x000fe2000f8e00ff */
[----:B------:R-:W-:-:S07]  /*57d0*/  MOV R33, 0x57f0 ;  /* 0x000057f000217802 */ /* 0x000fce0000000f00 */
[----:B--2---:R-:W-:Y:S05]  /*57e0*/  CALL.REL.NOINC `($__internal_1_$__cuda_sm20_rem_s64) ;  /* 0x0000000c00a07944 */ /* 0x004fea0003c00000 */
[----:B------:R-:W-:Y:S01]  /*57f0*/  MOV R10, R18 ;  /* 0x00000012000a7202 */ /* 0x000fe20000000f00 */
[----:B------:R-:W-:-:S07]  /*5800*/  IMAD.MOV.U32 R11, RZ, RZ, R19 ;  /* 0x000000ffff0b7224 */ /* 0x000fce00078e0013 */
.L_x_221:
[----:B------:R-:W-:Y:S05]  /*5810*/  BSYNC.RECONVERGENT B1 ;  /* 0x0000000000017941 */ /* 0x000fea0003800200 */
.L_x_219:
        /* <DEDUP_REMOVED lines=25> */
.L_x_223:
[----:B------:R-:W-:Y:S01]  /*59b0*/  IMAD.U32 R32, RZ, RZ, UR5 ;  /* 0x00000005ff207e24 */ /* 0x000fe2000f8e00ff */
[----:B------:R-:W-:-:S07]  /*59c0*/  MOV R33, 0x59e0 ;  /* 0x000059e000217802 */ /* 0x000fce0000000f00 */
[----:B--2---:R-:W-:Y:S05]  /*59d0*/  CALL.REL.NOINC `($__internal_1_$__cuda_sm20_rem_s64) ;  /* 0x0000000c00247944 */ /* 0x004fea0003c00000 */
[----:B------:R-:W-:Y:S02]  /*59e0*/  IMAD.MOV.U32 R10, RZ, RZ, R18 ;  /* 0x000000ffff0a7224 */ /* 0x000fe400078e0012 */
[----:B------:R-:W-:-:S07]  /*59f0*/  IMAD.MOV.U32 R11, RZ, RZ, R19 ;  /* 0x000000ffff0b7224 */ /* 0x000fce00078e0013 */
.L_x_224:
[----:B------:R-:W-:Y:S05]  /*5a00*/  BSYNC.RECONVERGENT B1 ;  /* 0x0000000000017941 */ /* 0x000fea0003800200 */
.L_x_222:
[----:B------:R-:W0:Y:S02]  /*5a10*/  I2F.S64 R11, R10 ;  /* 0x0000000a000b7312 */ /* 0x000e240000301400 */
[----:B0-----:R0:W-:Y:S02]  /*5a20*/  STG.E desc[UR6][R8.64], R11 ;  /* 0x0000000b08007986 */ /* 0x0011e4000c101906 */
.L_x_194:
[----:B------:R-:W-:Y:S05]  /*5a30*/  BSYNC.RECONVERGENT B0 ;  /* 0x0000000000007941 */ /* 0x000fea0003800200 */
.L_x_176:
[----:B------:R-:W-:Y:S01]  /*5a40*/  IADD3 R3, PT, PT, R3, UR12, RZ ;  /* 0x0000000c03037c10 */ /* 0x000fe2000fffe0ff */
[----:B------:R-:W-:Y:S02]  /*5a50*/  VIADD R2, R2, 0x1 ;  /* 0x0000000102027836 */ /* 0x000fe40000000000 */
[----:B------:R-:W-:Y:S01]  /*5a60*/  VIADD R0, R0, 0x40 ;  /* 0x0000004000007836 */ /* 0x000fe20000000000 */
[----:B------:R-:W-:Y:S06]  /*5a70*/  BRA.U UP0, `(.L_x_225) ;  /* 0xffffffc1000c7547 */ /* 0x000fec000b83ffff */
[----:B------:R-:W-:Y:S05]  /*5a80*/  EXIT ;  /* 0x000000000000794d */ /* 0x000fea0003800000 */
.L_x_126:
        /* <DEDUP_REMOVED lines=23> */
.L_x_232:
        /* <DEDUP_REMOVED lines=43> */
.L_x_227:
        /* <DEDUP_REMOVED lines=37> */
.L_x_228:
[----:B------:R-:W-:Y:S05]  /*6100*/  BSYNC.RECONVERGENT B0 ;  /* 0x0000000000007941 */ /* 0x000fea0003800200 */
.L_x_226:
        /* <DEDUP_REMOVED lines=40> */
.L_x_230:
        /* <DEDUP_REMOVED lines=38> */
.L_x_231:
[----:B------:R-:W-:Y:S05]  /*65f0*/  BSYNC.RECONVERGENT B0 ;  /* 0x0000000000007941 */ /* 0x000fea0003800200 */
.L_x_229:
[----:B------:R-:W-:Y:S02]  /*6600*/  VIADD R6, R6, 0x1 ;  /* 0x0000000106067836 */ /* 0x000fe40000000000 */
[----:B------:R-:W-:-:S03]  /*6610*/  VIADD R3, R3, UR8 ;  /* 0x0000000803037c36 */ /* 0x000fc60008000000 */
[----:B------:R-:W-:-:S13]  /*6620*/  ISETP.NE.AND P5, PT, R6, 0x8, PT ;  /* 0x000000080600780c */ /* 0x000fda0003fa5270 */
[----:B------:R-:W-:Y:S05]  /*6630*/  @!P5 EXIT ;  /* 0x000000000000d94d */ /* 0x000fea0003800000 */
[----:B------:R-:W-:Y:S01]  /*6640*/  IADD3 R0, PT, PT, R0, 0x40, RZ ;  /* 0x0000004000007810 */ /* 0x000fe20007ffe0ff */
[----:B------:R-:W-:Y:S01]  /*6650*/  VIADD R2, R2, 0x1 ;  /* 0x0000000102027836 */ /* 0x000fe20000000000 */
[----:B------:R-:W-:Y:S06]  /*6660*/  BRA `(.L_x_232) ;  /* 0xfffffff400647947 */ /* 0x000fec000383ffff */
        .weak           $__internal_1_$__cuda_sm20_rem_s64
        .type           $__internal_1_$__cuda_sm20_rem_s64,@function
        .size           $__internal_1_$__cuda_sm20_rem_s64,(.L_x_235 - $__internal_1_$__cuda_sm20_rem_s64)
$__internal_1_$__cuda_sm20_rem_s64:
        /* <DEDUP_REMOVED lines=77> */
[----:B------:R-:W-:Y:S06]  /*6b40*/  RET.REL.NODEC R16 `(_Z28gpu_matrix_matrix_multiplierIfLi128ELi128ELi8ELi8ELi8EEviiiPT_S1_S1_i) ;  /* 0xffffff94102c7950 */ /* 0x000fec0003c3ffff */
.L_x_233:
        /* <DEDUP_REMOVED lines=11> */
.L_x_235:


//--------------------- .nv.shared._Z28gpu_matrix_matrix_multiplierIfLi64ELi64ELi8ELi8ELi8EEviiiPT_S1_S1_i --------------------------
	.section	.nv.shared._Z28gpu_matrix_matrix_multiplierIfLi64ELi64ELi8ELi8ELi8EEviiiPT_S1_S1_i,"aw",@nobits
	.sectionflags	@""
	.align	4
.nv.shared._Z28gpu_matrix_matrix_multiplierIfLi64ELi64ELi8ELi8ELi8EEviiiPT_S1_S1_i:
	.zero		5280


//--------------------- .nv.shared.reserved.0     --------------------------
	.section	.nv.shared.reserved.0,"aw",@nobits
	.weak		__nv_reservedSMEM_offset_0_alias
	.size		__nv_reservedSMEM_offset_0_alias, 0, 64
	.other		__nv_reservedSMEM_offset_0_alias,@"STO_CUDA_RESERVED_SHARED STV_DEFAULT"
__nv_reservedSMEM_offset_0_alias:
	.zero		0
	.zero		64


//--------------------- .nv.shared._Z28gpu_matrix_matrix_multiplierIfLi128ELi128ELi8ELi8ELi8EEviiiPT_S1_S1_i --------------------------
	.section	.nv.shared._Z28gpu_matrix_matrix_multiplierIfLi128ELi128ELi8ELi8ELi8EEviiiPT_S1_S1_i,"aw",@nobits
	.sectionflags	@""
	.align	4
.nv.shared._Z28gpu_matrix_matrix_multiplierIfLi128ELi128ELi8ELi8ELi8EEviiiPT_S1_S1_i:
	.zero		9376


//--------------------- .nv.constant0._Z28gpu_matrix_matrix_multiplierIfLi64ELi64ELi8ELi8ELi8EEviiiPT_S1_S1_i --------------------------
	.section	.nv.constant0._Z28gpu_matrix_matrix_multiplierIfLi64ELi64ELi8ELi8ELi8EEviiiPT_S1_S1_i,"a",@progbits
	.sectionflags	@""
	.align	4
.nv.constant0._Z28gpu_matrix_matrix_multiplierIfLi64ELi64ELi8ELi8ELi8EEviiiPT_S1_S1_i:
	.zero		940


//--------------------- .nv.constant0._Z28gpu_matrix_matrix_multiplierIfLi128ELi128ELi8ELi8ELi8EEviiiPT_S1_S1_i --------------------------
	.section	.nv.constant0._Z28gpu_matrix_matrix_multiplierIfLi128ELi128ELi8ELi8ELi8EEviiiPT_S1_S1_i,"a",@progbits
	.sectionflags	@""
	.align	4
.nv.constant0._Z28gpu_matrix_matrix_multiplierIfLi128ELi128ELi8ELi8ELi8EEviiiPT_S1_S1_i:
	.zero		940


//--------------------- SYMBOLS --------------------------

	.type		.nv.reservedSmem.offset0,@object
	.size		.nv.reservedSmem.offset0,0x4
	.type		.nv.reservedSmem.cap,@object
	.size		.nv.reservedSmem.cap,0x4
